	.target	sm_90a

	.elftype	@"ET_EXEC"


//--------------------- .note.nv.tkinfo           --------------------------
	.section	.note.nv.tkinfo,"",@"SHT_NOTE"
	.sectionflags	@"SHF_NOTE_NV_TKINFO"
	.tkinfo
        /*0018*/ 	.word	0x00000002
        /*0030*/ 	.string	""
        /*0030*/ 	.string	"ptxas"
        /*0030*/ 	.string	"Cuda compilation tools, release 13.0, V13.0.88"
        /*0030*/ 	.string	"Build cuda_13.0.r13.0/compiler.36424714_0"
        /*0030*/ 	.string	"-arch sm_90a -m 64 "



//--------------------- .note.nv.cuinfo           --------------------------
	.section	.note.nv.cuinfo,"",@"SHT_NOTE"
	.sectionflags	@"SHF_NOTE_NV_CUINFO"
        /*0018*/ 	.short	0x0002
        /*001a*/ 	.short	0x005a
        /*001c*/ 	.short	0x0082
	.zero		2


//--------------------- .nv.info                  --------------------------
	.section	.nv.info,"",@"SHT_CUDA_INFO"
	.align	4


	//----- nvinfo : EIATTR_REGCOUNT
	.align		4
        /*0000*/ 	.byte	0x04, 0x2f
        /*0002*/ 	.short	(.L_15 - .L_14)
	.align		4
.L_14:
        /*0004*/ 	.word	index@(_ZN7cutlass13device_kernelINS_4gemm6kernel13GemmUniversalIN4cute5tupleIJiiiiEEENS1_10collective13CollectiveMmaINS1_34MainloopSm90TmaGmmaWarpSpecializedILi5ENS5_IJNS4_1CILi1EEESB_SB_EEENS1_35KernelTmaWarpSpecializedCooperativeEEENS5_IJNSA_ILi256EEENSA_ILi128EEESG_EEEfNS5_IJlSB_lEEEfSI_NS4_8TiledMMAINS4_8MMA_AtomIJNS4_4SM904GMMA30MMA_64x128x8_F32TF32TF32_SS_TNILNSM_7ScaleInE1ELSO_1EEEEEENS4_6LayoutINS5_IJNSA_ILi2EEESB_SB_EEENS5_IJSB_NSA_ILi0EEESU_EEEEENS5_IJNS4_10UnderscoreESX_SX_EEEEENS4_13SM90_TMA_LOADENS4_14ComposedLayoutINS4_7SwizzleILi3ELi4ELi3EEENS4_18smem_ptr_flag_bitsILi32EEENSR_INS5_IJNSA_ILi8EEENSA_ILi32EEEEEENS5_IJS17_SB_EEEEEEEvNS4_8identityES10_S1B_vS1C_EENS_8epilogue10collective6detail29Sm90TmaWarpSpecializedAdapterINS1F_15DefaultEpilogueIfSI_SI_NS1E_6thread17LinearCombinationIfLi1EffLNS1J_9ScaleType4KindE0ELNS_15FloatRoundStyleE2EfEENS1_15EpilogueDefaultEEEEEvvEEEEvNT_6ParamsE)
        /*0008*/ 	.word	0x000000a8


	//----- nvinfo : EIATTR_FRAME_SIZE
	.align		4
.L_15:
        /*000c*/ 	.byte	0x04, 0x11
        /*000e*/ 	.short	(.L_17 - .L_16)
	.align		4
.L_16:
        /*0010*/ 	.word	index@(_ZN7cutlass13device_kernelINS_4gemm6kernel13GemmUniversalIN4cute5tupleIJiiiiEEENS1_10collective13CollectiveMmaINS1_34MainloopSm90TmaGmmaWarpSpecializedILi5ENS5_IJNS4_1CILi1EEESB_SB_EEENS1_35KernelTmaWarpSpecializedCooperativeEEENS5_IJNSA_ILi256EEENSA_ILi128EEESG_EEEfNS5_IJlSB_lEEEfSI_NS4_8TiledMMAINS4_8MMA_AtomIJNS4_4SM904GMMA30MMA_64x128x8_F32TF32TF32_SS_TNILNSM_7ScaleInE1ELSO_1EEEEEENS4_6LayoutINS5_IJNSA_ILi2EEESB_SB_EEENS5_IJSB_NSA_ILi0EEESU_EEEEENS5_IJNS4_10UnderscoreESX_SX_EEEEENS4_13SM90_TMA_LOADENS4_14ComposedLayoutINS4_7SwizzleILi3ELi4ELi3EEENS4_18smem_ptr_flag_bitsILi32EEENSR_INS5_IJNSA_ILi8EEENSA_ILi32EEEEEENS5_IJS17_SB_EEEEEEEvNS4_8identityES10_S1B_vS1C_EENS_8epilogue10collective6detail29Sm90TmaWarpSpecializedAdapterINS1F_15DefaultEpilogueIfSI_SI_NS1E_6thread17LinearCombinationIfLi1EffLNS1J_9ScaleType4KindE0ELNS_15FloatRoundStyleE2EfEENS1_15EpilogueDefaultEEEEEvvEEEEvNT_6ParamsE)
        /*0014*/ 	.word	0x00000000


	//----- nvinfo : EIATTR_MIN_STACK_SIZE
	.align		4
.L_17:
        /*0018*/ 	.byte	0x04, 0x12
        /*001a*/ 	.short	(.L_19 - .L_18)
	.align		4
.L_18:
        /*001c*/ 	.word	index@(_ZN7cutlass13device_kernelINS_4gemm6kernel13GemmUniversalIN4cute5tupleIJiiiiEEENS1_10collective13CollectiveMmaINS1_34MainloopSm90TmaGmmaWarpSpecializedILi5ENS5_IJNS4_1CILi1EEESB_SB_EEENS1_35KernelTmaWarpSpecializedCooperativeEEENS5_IJNSA_ILi256EEENSA_ILi128EEESG_EEEfNS5_IJlSB_lEEEfSI_NS4_8TiledMMAINS4_8MMA_AtomIJNS4_4SM904GMMA30MMA_64x128x8_F32TF32TF32_SS_TNILNSM_7ScaleInE1ELSO_1EEEEEENS4_6LayoutINS5_IJNSA_ILi2EEESB_SB_EEENS5_IJSB_NSA_ILi0EEESU_EEEEENS5_IJNS4_10UnderscoreESX_SX_EEEEENS4_13SM90_TMA_LOADENS4_14ComposedLayoutINS4_7SwizzleILi3ELi4ELi3EEENS4_18smem_ptr_flag_bitsILi32EEENSR_INS5_IJNSA_ILi8EEENSA_ILi32EEEEEENS5_IJS17_SB_EEEEEEEvNS4_8identityES10_S1B_vS1C_EENS_8epilogue10collective6detail29Sm90TmaWarpSpecializedAdapterINS1F_15DefaultEpilogueIfSI_SI_NS1E_6thread17LinearCombinationIfLi1EffLNS1J_9ScaleType4KindE0ELNS_15FloatRoundStyleE2EfEENS1_15EpilogueDefaultEEEEEvvEEEEvNT_6ParamsE)
        /*0020*/ 	.word	0x00000000
.L_19:


//--------------------- .nv.compat                --------------------------
	.section	.nv.compat,"",@"SHT_CUDA_COMPAT_INFO"
	.align	4
        /*0000*/ 	.byte	0x02, 0x09, 0x01, 0x00, 0x02, 0x02, 0x04, 0x00, 0x02, 0x05, 0x05, 0x00, 0x03, 0x07, 0x01, 0x01
        /*0010*/ 	.byte	0x02, 0x03, 0x01, 0x00, 0x02, 0x06, 0x01, 0x00, 0x04, 0x0b, 0x08, 0x00, 0x00, 0x00, 0x00, 0x00
        /*0020*/ 	.byte	0x00, 0x00, 0x00, 0x00


//--------------------- .nv.info._ZN7cutlass13device_kernelINS_4gemm6kernel13GemmUniversalIN4cute5tupleIJiiiiEEENS1_10collective13CollectiveMmaINS1_34MainloopSm90TmaGmmaWarpSpecializedILi5ENS5_IJNS4_1CILi1EEESB_SB_EEENS1_35KernelTmaWarpSpecializedCooperativeEEENS5_IJNSA_ILi256EEENSA_ILi128EEESG_EEEfNS5_IJlSB_lEEEfSI_NS4_8TiledMMAINS4_8MMA_AtomIJNS4_4SM904GMMA30MMA_64x128x8_F32TF32TF32_SS_TNILNSM_7ScaleInE1ELSO_1EEEEEENS4_6LayoutINS5_IJNSA_ILi2EEESB_SB_EEENS5_IJSB_NSA_ILi0EEESU_EEEEENS5_IJNS4_10UnderscoreESX_SX_EEEEENS4_13SM90_TMA_LOADENS4_14ComposedLayoutINS4_7SwizzleILi3ELi4ELi3EEENS4_18smem_ptr_flag_bitsILi32EEENSR_INS5_IJNSA_ILi8EEENSA_ILi32EEEEEENS5_IJS17_SB_EEEEEEEvNS4_8identityES10_S1B_vS1C_EENS_8epilogue10collective6detail29Sm90TmaWarpSpecializedAdapterINS1F_15DefaultEpilogueIfSI_SI_NS1E_6thread17LinearCombinationIfLi1EffLNS1J_9ScaleType4KindE0ELNS_15FloatRoundStyleE2EfEENS1_15EpilogueDefaultEEEEEvvEEEEvNT_6ParamsE --------------------------
	.section	.nv.info._ZN7cutlass13device_kernelINS_4gemm6kernel13GemmUniversalIN4cute5tupleIJiiiiEEENS1_10collective13CollectiveMmaINS1_34MainloopSm90TmaGmmaWarpSpecializedILi5ENS5_IJNS4_1CILi1EEESB_SB_EEENS1_35KernelTmaWarpSpecializedCooperativeEEENS5_IJNSA_ILi256EEENSA_ILi128EEESG_EEEfNS5_IJlSB_lEEEfSI_NS4_8TiledMMAINS4_8MMA_AtomIJNS4_4SM904GMMA30MMA_64x128x8_F32TF32TF32_SS_TNILNSM_7ScaleInE1ELSO_1EEEEEENS4_6LayoutINS5_IJNSA_ILi2EEESB_SB_EEENS5_IJSB_NSA_ILi0EEESU_EEEEENS5_IJNS4_10UnderscoreESX_SX_EEEEENS4_13SM90_TMA_LOADENS4_14ComposedLayoutINS4_7SwizzleILi3ELi4ELi3EEENS4_18smem_ptr_flag_bitsILi32EEENSR_INS5_IJNSA_ILi8EEENSA_ILi32EEEEEENS5_IJS17_SB_EEEEEEEvNS4_8identityES10_S1B_vS1C_EENS_8epilogue10collective6detail29Sm90TmaWarpSpecializedAdapterINS1F_15DefaultEpilogueIfSI_SI_NS1E_6thread17LinearCombinationIfLi1EffLNS1J_9ScaleType4KindE0ELNS_15FloatRoundStyleE2EfEENS1_15EpilogueDefaultEEEEEvvEEEEvNT_6ParamsE,"",@"SHT_CUDA_INFO"
	.sectionflags	@""
	.align	4


	//----- nvinfo : EIATTR_CUDA_API_VERSION
	.align		4
        /*0000*/ 	.byte	0x04, 0x37
        /*0002*/ 	.short	(.L_21 - .L_20)
.L_20:
        /*0004*/ 	.word	0x00000082


	//----- nvinfo : EIATTR_KPARAM_INFO
	.align		4
.L_21:
        /*0008*/ 	.byte	0x04, 0x17
        /*000a*/ 	.short	(.L_23 - .L_22)
.L_22:
        /*000c*/ 	.word	0x00000000
        /*0010*/ 	.short	0x0000
        /*0012*/ 	.short	0x0070
        /*0014*/ 	.byte	0x00, 0xf0, 0x01, 0x10


	//----- nvinfo : EIATTR_SPARSE_MMA_MASK
	.align		4
.L_23:
        /*0018*/ 	.byte	0x03, 0x50
        /*001a*/ 	.short	0x0000


	//----- nvinfo : EIATTR_MAXREG_COUNT
	.align		4
        /*001c*/ 	.byte	0x03, 0x1b
        /*001e*/ 	.short	0x00a8


	//----- nvinfo : EIATTR_NUM_BARRIERS
	.align		4
        /*0020*/ 	.byte	0x02, 0x4c
        /*0022*/ 	.byte	0x01
	.zero		1


	//----- nvinfo : EIATTR_EXTERNS
	.align		4
        /*0024*/ 	.byte	0x04, 0x0f
        /*0026*/ 	.short	(.L_25 - .L_24)


	//   ....[0]....
	.align		4
.L_24:
        /*0028*/ 	.word	index@(__assertfail)


	//----- nvinfo : EIATTR_MERCURY_ISA_VERSION
	.align		4
.L_25:
        /*002c*/ 	.byte	0x03, 0x5f
        /*002e*/ 	.short	0x0101


	//----- nvinfo : EIATTR_INT_WARP_WIDE_INSTR_OFFSETS
	.align		4
        /*0030*/ 	.byte	0x04, 0x31
        /*0032*/ 	.short	(.L_27 - .L_26)


	//   ....[0]....
.L_26:
        /*0034*/ 	.word	0x000003d0


	//   ....[1]....
        /*0038*/ 	.word	0x00000400


	//   ....[2]....
        /*003c*/ 	.word	0x000004e0


	//----- nvinfo : EIATTR_COOP_GROUP_MASK_REGIDS
	.align		4
.L_27:
        /*0040*/ 	.byte	0x04, 0x29
        /*0042*/ 	.short	(.L_29 - .L_28)


	//   ....[0]....
.L_28:
        /*0044*/ 	.word	0xffffffff


	//   ....[1]....
        /*0048*/ 	.word	0xffffffff


	//   ....[2]....
        /*004c*/ 	.word	0xffffffff


	//   ....[3]....
        /*0050*/ 	.word	0xffffffff


	//   ....[4]....
        /*0054*/ 	.word	0xffffffff


	//----- nvinfo : EIATTR_COOP_GROUP_INSTR_OFFSETS
	.align		4
.L_29:
        /*0058*/ 	.byte	0x04, 0x28
        /*005a*/ 	.short	(.L_31 - .L_30)


	//   ....[0]....
.L_30:
        /*005c*/ 	.word	0x00000060


	//   ....[1]....
        /*0060*/ 	.word	0x00000070


	//   ....[2]....
        /*0064*/ 	.word	0x00000130


	//   ....[3]....
        /*0068*/ 	.word	0x000002e0


	//   ....[4]....
        /*006c*/ 	.word	0x00000f90


	//----- nvinfo : EIATTR_REG_RECONFIG
	.align		4
.L_31:
        /*0070*/ 	.byte	0x01, 0x54
	.zero		2


	//----- nvinfo : EIATTR_SYSCALL_OFFSETS
	.align		4
        /*0074*/ 	.byte	0x04, 0x46
        /*0076*/ 	.short	(.L_33 - .L_32)


	//   ....[0]....
.L_32:
        /*0078*/ 	.word	0x00001150


	//----- nvinfo : EIATTR_MBARRIER_INSTR_OFFSETS
	.align		4
.L_33:
        /*007c*/ 	.byte	0x04, 0x39
        /*007e*/ 	.short	(.L_35 - .L_34)


	//   ....[0]....
.L_34:
        /*0080*/ 	.word	0x00000230
        /*0084*/ 	.word	0x000000ff
        /*0088*/ 	.word	0x00000000
        /*008c*/ 	.short	0x0100
        /*008e*/ 	.byte	0x08
	.zero		1


	//   ....[1]....
        /*0090*/ 	.word	0x00000240
        /*0094*/ 	.word	0x000000ff
        /*0098*/ 	.word	0x00000028
        /*009c*/ 	.short	0x0100
        /*009e*/ 	.byte	0x08
	.zero		1


	//   ....[2]....
        /*00a0*/ 	.word	0x00000250
        /*00a4*/ 	.word	0x000000ff
        /*00a8*/ 	.word	0x00000008
        /*00ac*/ 	.short	0x0100
        /*00ae*/ 	.byte	0x08
	.zero		1


	//   ....[3]....
        /*00b0*/ 	.word	0x00000260
        /*00b4*/ 	.word	0x000000ff
        /*00b8*/ 	.word	0x00000030
        /*00bc*/ 	.short	0x0100
        /*00be*/ 	.byte	0x08
	.zero		1


	//   ....[4]....
        /*00c0*/ 	.word	0x00000270
        /*00c4*/ 	.word	0x000000ff
        /*00c8*/ 	.word	0x00000010
        /*00cc*/ 	.short	0x0100
        /*00ce*/ 	.byte	0x08
	.zero		1


	//   ....[5]....
        /*00d0*/ 	.word	0x00000280
        /*00d4*/ 	.word	0x000000ff
        /*00d8*/ 	.word	0x00000038
        /*00dc*/ 	.short	0x0100
        /*00de*/ 	.byte	0x08
	.zero		1


	//   ....[6]....
        /*00e0*/ 	.word	0x00000290
        /*00e4*/ 	.word	0x000000ff
        /*00e8*/ 	.word	0x00000018
        /*00ec*/ 	.short	0x0100
        /*00ee*/ 	.byte	0x08
	.zero		1


	//   ....[7]....
        /*00f0*/ 	.word	0x000002a0
        /*00f4*/ 	.word	0x000000ff
        /*00f8*/ 	.word	0x00000040
        /*00fc*/ 	.short	0x0100
        /*00fe*/ 	.byte	0x08
	.zero		1


	//   ....[8]....
        /*0100*/ 	.word	0x000002b0
        /*0104*/ 	.word	0x000000ff
        /*0108*/ 	.word	0x00000020
        /*010c*/ 	.short	0x0100
        /*010e*/ 	.byte	0x08
	.zero		1


	//   ....[9]....
        /*0110*/ 	.word	0x000002c0
        /*0114*/ 	.word	0x000000ff
        /*0118*/ 	.word	0x00000048
        /*011c*/ 	.short	0x0100
        /*011e*/ 	.byte	0x08
	.zero		1


	//   ....[10]....
        /*0120*/ 	.word	0x00000550
        /*0124*/ 	.word	0x000000ff
        /*0128*/ 	.word	0x00000060
        /*012c*/ 	.short	0x0100
        /*012e*/ 	.byte	0x06
	.zero		1


	//   ....[11]....
        /*0130*/ 	.word	0x000005b0
        /*0134*/ 	.word	0x000000ff
        /*0138*/ 	.word	0x00000068
        /*013c*/ 	.short	0x0100
        /*013e*/ 	.byte	0x06
	.zero		1


	//   ....[12]....
        /*0140*/ 	.word	0x000011d0
        /*0144*/ 	.word	0x00000003
        /*0148*/ 	.word	0x00000000
        /*014c*/ 	.short	0x010a
        /*014e*/ 	.byte	0x3f
	.zero		1


	//   ....[13]....
        /*0150*/ 	.word	0x00001210
        /*0154*/ 	.word	0x00000003
        /*0158*/ 	.word	0x00000000
        /*015c*/ 	.short	0x010a
        /*015e*/ 	.byte	0x3f
	.zero		1


	//   ....[14]....
        /*0160*/ 	.word	0x00002000
        /*0164*/ 	.word	0x000000ff
        /*0168*/ 	.word	0x00000000
        /*016c*/ 	.short	0x010a
        /*016e*/ 	.byte	0x09
	.zero		1


	//   ....[15]....
        /*0170*/ 	.word	0x00002040
        /*0174*/ 	.word	0x000000ff
        /*0178*/ 	.word	0x00000000
        /*017c*/ 	.short	0x010a
        /*017e*/ 	.byte	0x09
	.zero		1


	//   ....[16]....
        /*0180*/ 	.word	0x00002ce0
        /*0184*/ 	.word	0x000000ff
        /*0188*/ 	.word	0x00000000
        /*018c*/ 	.short	0x0101
        /*018e*/ 	.byte	0x08
	.zero		1


	//   ....[17]....
        /*0190*/ 	.word	0x00002ee0
        /*0194*/ 	.word	0x000000ff
        /*0198*/ 	.word	0x00000000
        /*019c*/ 	.short	0x0101
        /*019e*/ 	.byte	0x06
	.zero		1


	//   ....[18]....
        /*01a0*/ 	.word	0x0000a7e0
        /*01a4*/ 	.word	0x0000000e
        /*01a8*/ 	.word	0x00000028
        /*01ac*/ 	.short	0x010a
        /*01ae*/ 	.byte	0x3f
	.zero		1


	//   ....[19]....
        /*01b0*/ 	.word	0x0000ad90
        /*01b4*/ 	.word	0x00000006
        /*01b8*/ 	.word	0x00000068
        /*01bc*/ 	.short	0x0101
        /*01be*/ 	.byte	0x3f
	.zero		1


	//   ....[20]....
        /*01c0*/ 	.word	0x0000b4c0
        /*01c4*/ 	.word	0x00000007
        /*01c8*/ 	.word	0x00000000
        /*01cc*/ 	.short	0x010a
        /*01ce*/ 	.byte	0x3f
	.zero		1


	//   ....[21]....
        /*01d0*/ 	.word	0x0000b540
        /*01d4*/ 	.word	0x00000009
        /*01d8*/ 	.word	0x00000000
        /*01dc*/ 	.short	0x010a
        /*01de*/ 	.byte	0x3f
	.zero		1


	//   ....[22]....
        /*01e0*/ 	.word	0x0000b5d0
        /*01e4*/ 	.word	0x00000006
        /*01e8*/ 	.word	0x00000000
        /*01ec*/ 	.short	0x010a
        /*01ee*/ 	.byte	0x3f
	.zero		1


	//   ....[23]....
        /*01f0*/ 	.word	0x0000b660
        /*01f4*/ 	.word	0x00000009
        /*01f8*/ 	.word	0x00000000
        /*01fc*/ 	.short	0x010a
        /*01fe*/ 	.byte	0x3f
	.zero		1


	//   ....[24]....
        /*0200*/ 	.word	0x0000b6f0
        /*0204*/ 	.word	0x00000003
        /*0208*/ 	.word	0x00000000
        /*020c*/ 	.short	0x010a
        /*020e*/ 	.byte	0x3f
	.zero		1


	//   ....[25]....
        /*0210*/ 	.word	0x0000b750
        /*0214*/ 	.word	0x00000003
        /*0218*/ 	.word	0x00000000
        /*021c*/ 	.short	0x010a
        /*021e*/ 	.byte	0x3f
	.zero		1


	//   ....[26]....
        /*0220*/ 	.word	0x0000b7b0
        /*0224*/ 	.word	0x00000004
        /*0228*/ 	.word	0x00000000
        /*022c*/ 	.short	0x010a
        /*022e*/ 	.byte	0x3f
	.zero		1


	//   ....[27]....
        /*0230*/ 	.word	0x0000b880
        /*0234*/ 	.word	0x0000000e
        /*0238*/ 	.word	0x00000028
        /*023c*/ 	.short	0x010a
        /*023e*/ 	.byte	0x3f
	.zero		1


	//   ....[28]....
        /*0240*/ 	.word	0x0000b950
        /*0244*/ 	.word	0x00000007
        /*0248*/ 	.word	0x00000000
        /*024c*/ 	.short	0x010a
        /*024e*/ 	.byte	0x3f
	.zero		1


	//   ....[29]....
        /*0250*/ 	.word	0x0000b9a0
        /*0254*/ 	.word	0x00000009
        /*0258*/ 	.word	0x00000000
        /*025c*/ 	.short	0x010a
        /*025e*/ 	.byte	0x3f
	.zero		1


	//   ....[30]....
        /*0260*/ 	.word	0x0000b9f0
        /*0264*/ 	.word	0x00000006
        /*0268*/ 	.word	0x00000000
        /*026c*/ 	.short	0x010a
        /*026e*/ 	.byte	0x3f
	.zero		1


	//   ....[31]....
        /*0270*/ 	.word	0x0000ba40
        /*0274*/ 	.word	0x00000009
        /*0278*/ 	.word	0x00000000
        /*027c*/ 	.short	0x010a
        /*027e*/ 	.byte	0x3f
	.zero		1


	//----- nvinfo : EIATTR_NUM_MBARRIERS
	.align		4
.L_35:
        /*0280*/ 	.byte	0x03, 0x38
        /*0282*/ 	.short	0x000c


	//----- nvinfo : EIATTR_EXIT_INSTR_OFFSETS
	.align		4
        /*0284*/ 	.byte	0x04, 0x1c
        /*0286*/ 	.short	(.L_37 - .L_36)


	//   ....[0]....
.L_36:
        /*0288*/ 	.word	0x00000600


	//   ....[1]....
        /*028c*/ 	.word	0x00000ec0


	//   ....[2]....
        /*0290*/ 	.word	0x00009e50


	//   ....[3]....
        /*0294*/ 	.word	0x0000a480


	//   ....[4]....
        /*0298*/ 	.word	0x0000b740


	//----- nvinfo : EIATTR_MAX_THREADS
	.align		4
.L_37:
        /*029c*/ 	.byte	0x04, 0x05
        /*029e*/ 	.short	(.L_39 - .L_38)
.L_38:
        /*02a0*/ 	.word	0x00000180
        /*02a4*/ 	.word	0x00000001
        /*02a8*/ 	.word	0x00000001


	//----- nvinfo : EIATTR_CRS_STACK_SIZE
	.align		4
.L_39:
        /*02ac*/ 	.byte	0x04, 0x1e
        /*02ae*/ 	.short	(.L_41 - .L_40)
.L_40:
        /*02b0*/ 	.word	0x00000000


	//----- nvinfo : EIATTR_CBANK_PARAM_SIZE
	.align		4
.L_41:
        /*02b4*/ 	.byte	0x03, 0x19
        /*02b6*/ 	.short	0x0470


	//----- nvinfo : EIATTR_PARAM_CBANK
	.align		4
        /*02b8*/ 	.byte	0x04, 0x0a
        /*02ba*/ 	.short	(.L_43 - .L_42)
	.align		4
.L_42:
        /*02bc*/ 	.word	index@(.nv.constant0._ZN7cutlass13device_kernelINS_4gemm6kernel13GemmUniversalIN4cute5tupleIJiiiiEEENS1_10collective13CollectiveMmaINS1_34MainloopSm90TmaGmmaWarpSpecializedILi5ENS5_IJNS4_1CILi1EEESB_SB_EEENS1_35KernelTmaWarpSpecializedCooperativeEEENS5_IJNSA_ILi256EEENSA_ILi128EEESG_EEEfNS5_IJlSB_lEEEfSI_NS4_8TiledMMAINS4_8MMA_AtomIJNS4_4SM904GMMA30MMA_64x128x8_F32TF32TF32_SS_TNILNSM_7ScaleInE1ELSO_1EEEEEENS4_6LayoutINS5_IJNSA_ILi2EEESB_SB_EEENS5_IJSB_NSA_ILi0EEESU_EEEEENS5_IJNS4_10UnderscoreESX_SX_EEEEENS4_13SM90_TMA_LOADENS4_14ComposedLayoutINS4_7SwizzleILi3ELi4ELi3EEENS4_18smem_ptr_flag_bitsILi32EEENSR_INS5_IJNSA_ILi8EEENSA_ILi32EEEEEENS5_IJS17_SB_EEEEEEEvNS4_8identityES10_S1B_vS1C_EENS_8epilogue10collective6detail29Sm90TmaWarpSpecializedAdapterINS1F_15DefaultEpilogueIfSI_SI_NS1E_6thread17LinearCombinationIfLi1EffLNS1J_9ScaleType4KindE0ELNS_15FloatRoundStyleE2EfEENS1_15EpilogueDefaultEEEEEvvEEEEvNT_6ParamsE)
        /*02c0*/ 	.short	0x0210
        /*02c2*/ 	.short	0x0470


	//----- nvinfo : EIATTR_SW_WAR
	.align		4
.L_43:
        /*02c4*/ 	.byte	0x04, 0x36
        /*02c6*/ 	.short	(.L_45 - .L_44)
.L_44:
        /*02c8*/ 	.word	0x00000008
.L_45:


//--------------------- .nv.callgraph             --------------------------
	.section	.nv.callgraph,"",@"SHT_CUDA_CALLGRAPH"
	.align	4
	.sectionentsize	8
	.align		4
        /*0000*/ 	.word	0x00000000
	.align		4
        /*0004*/ 	.word	0xffffffff
	.align		4
        /*0008*/ 	.word	index@(_ZN7cutlass13device_kernelINS_4gemm6kernel13GemmUniversalIN4cute5tupleIJiiiiEEENS1_10collective13CollectiveMmaINS1_34MainloopSm90TmaGmmaWarpSpecializedILi5ENS5_IJNS4_1CILi1EEESB_SB_EEENS1_35KernelTmaWarpSpecializedCooperativeEEENS5_IJNSA_ILi256EEENSA_ILi128EEESG_EEEfNS5_IJlSB_lEEEfSI_NS4_8TiledMMAINS4_8MMA_AtomIJNS4_4SM904GMMA30MMA_64x128x8_F32TF32TF32_SS_TNILNSM_7ScaleInE1ELSO_1EEEEEENS4_6LayoutINS5_IJNSA_ILi2EEESB_SB_EEENS5_IJSB_NSA_ILi0EEESU_EEEEENS5_IJNS4_10UnderscoreESX_SX_EEEEENS4_13SM90_TMA_LOADENS4_14ComposedLayoutINS4_7SwizzleILi3ELi4ELi3EEENS4_18smem_ptr_flag_bitsILi32EEENSR_INS5_IJNSA_ILi8EEENSA_ILi32EEEEEENS5_IJS17_SB_EEEEEEEvNS4_8identityES10_S1B_vS1C_EENS_8epilogue10collective6detail29Sm90TmaWarpSpecializedAdapterINS1F_15DefaultEpilogueIfSI_SI_NS1E_6thread17LinearCombinationIfLi1EffLNS1J_9ScaleType4KindE0ELNS_15FloatRoundStyleE2EfEENS1_15EpilogueDefaultEEEEEvvEEEEvNT_6ParamsE)
	.align		4
        /*000c*/ 	.word	index@(__assertfail)
	.align		4
        /*0010*/ 	.word	0x00000000
	.align		4
        /*0014*/ 	.word	0xfffffffe
	.align		4
        /*0018*/ 	.word	0x00000000
	.align		4
        /*001c*/ 	.word	0xfffffffd
	.align		4
        /*0020*/ 	.word	0x00000000
	.align		4
        /*0024*/ 	.word	0xfffffffc


//--------------------- .nv.constant4             --------------------------
	.section	.nv.constant4,"a",@progbits
	.align	8
	.align		8
.nv.constant4:
        /*0000*/ 	.dword	__assertfail
	.align		8
        /*0008*/ 	.dword	__unnamed_1
	.align		8
        /*0010*/ 	.dword	_ZN40_INTERNAL_bee69d50_4_k_cu_8581d4d8_304274cuda3std3__45__cpo5beginE
	.align		8
        /*0018*/ 	.dword	_ZN40_INTERNAL_bee69d50_4_k_cu_8581d4d8_304274cuda3std3__45__cpo3endE
	.align		8
        /*0020*/ 	.dword	_ZN40_INTERNAL_bee69d50_4_k_cu_8581d4d8_304274cuda3std3__45__cpo6cbeginE
	.align		8
        /*0028*/ 	.dword	_ZN40_INTERNAL_bee69d50_4_k_cu_8581d4d8_304274cuda3std3__45__cpo4cendE
	.align		8
        /*0030*/ 	.dword	_ZN40_INTERNAL_bee69d50_4_k_cu_8581d4d8_304274cuda3std3__442_GLOBAL__N__bee69d50_4_k_cu_8581d4d8_304276ignoreE
	.align		8
        /*0038*/ 	.dword	_ZN40_INTERNAL_bee69d50_4_k_cu_8581d4d8_304274cuda3std3__419piecewise_constructE
	.align		8
        /*0040*/ 	.dword	_ZN40_INTERNAL_bee69d50_4_k_cu_8581d4d8_304274cuda3std3__48in_placeE
	.align		8
        /*0048*/ 	.dword	_ZN40_INTERNAL_bee69d50_4_k_cu_8581d4d8_304274cuda3std6ranges3__45__cpo4swapE
	.align		8
        /*0050*/ 	.dword	_ZN40_INTERNAL_bee69d50_4_k_cu_8581d4d8_304274cuda3std6ranges3__45__cpo9iter_moveE
	.align		8
        /*0058*/ 	.dword	_ZN40_INTERNAL_bee69d50_4_k_cu_8581d4d8_304274cute7productE
	.align		8
        /*0060*/ 	.dword	_ZN40_INTERNAL_bee69d50_4_k_cu_8581d4d8_304274cute1_E
	.align		8
        /*0068*/ 	.dword	$str$22
	.align		8
        /*0070*/ 	.dword	$str$23


//--------------------- .text._ZN7cutlass13device_kernelINS_4gemm6kernel13GemmUniversalIN4cute5tupleIJiiiiEEENS1_10collective13CollectiveMmaINS1_34MainloopSm90TmaGmmaWarpSpecializedILi5ENS5_IJNS4_1CILi1EEESB_SB_EEENS1_35KernelTmaWarpSpecializedCooperativeEEENS5_IJNSA_ILi256EEENSA_ILi128EEESG_EEEfNS5_IJlSB_lEEEfSI_NS4_8TiledMMAINS4_8MMA_AtomIJNS4_4SM904GMMA30MMA_64x128x8_F32TF32TF32_SS_TNILNSM_7ScaleInE1ELSO_1EEEEEENS4_6LayoutINS5_IJNSA_ILi2EEESB_SB_EEENS5_IJSB_NSA_ILi0EEESU_EEEEENS5_IJNS4_10UnderscoreESX_SX_EEEEENS4_13SM90_TMA_LOADENS4_14ComposedLayoutINS4_7SwizzleILi3ELi4ELi3EEENS4_18smem_ptr_flag_bitsILi32EEENSR_INS5_IJNSA_ILi8EEENSA_ILi32EEEEEENS5_IJS17_SB_EEEEEEEvNS4_8identityES10_S1B_vS1C_EENS_8epilogue10collective6detail29Sm90TmaWarpSpecializedAdapterINS1F_15DefaultEpilogueIfSI_SI_NS1E_6thread17LinearCombinationIfLi1EffLNS1J_9ScaleType4KindE0ELNS_15FloatRoundStyleE2EfEENS1_15EpilogueDefaultEEEEEvvEEEEvNT_6ParamsE --------------------------
	.section	.text._ZN7cutlass13device_kernelINS_4gemm6kernel13GemmUniversalIN4cute5tupleIJiiiiEEENS1_10collective13CollectiveMmaINS1_34MainloopSm90TmaGmmaWarpSpecializedILi5ENS5_IJNS4_1CILi1EEESB_SB_EEENS1_35KernelTmaWarpSpecializedCooperativeEEENS5_IJNSA_ILi256EEENSA_ILi128EEESG_EEEfNS5_IJlSB_lEEEfSI_NS4_8TiledMMAINS4_8MMA_AtomIJNS4_4SM904GMMA30MMA_64x128x8_F32TF32TF32_SS_TNILNSM_7ScaleInE1ELSO_1EEEEEENS4_6LayoutINS5_IJNSA_ILi2EEESB_SB_EEENS5_IJSB_NSA_ILi0EEESU_EEEEENS5_IJNS4_10UnderscoreESX_SX_EEEEENS4_13SM90_TMA_LOADENS4_14ComposedLayoutINS4_7SwizzleILi3ELi4ELi3EEENS4_18smem_ptr_flag_bitsILi32EEENSR_INS5_IJNSA_ILi8EEENSA_ILi32EEEEEENS5_IJS17_SB_EEEEEEEvNS4_8identityES10_S1B_vS1C_EENS_8epilogue10collective6detail29Sm90TmaWarpSpecializedAdapterINS1F_15DefaultEpilogueIfSI_SI_NS1E_6thread17LinearCombinationIfLi1EffLNS1J_9ScaleType4KindE0ELNS_15FloatRoundStyleE2EfEENS1_15EpilogueDefaultEEEEEvvEEEEvNT_6ParamsE,"ax",@progbits
	.align	128
.text._ZN7cutlass13device_kernelINS_4gemm6kernel13GemmUniversalIN4cute5tupleIJiiiiEEENS1_10collective13CollectiveMmaINS1_34MainloopSm90TmaGmmaWarpSpecializedILi5ENS5_IJNS4_1CILi1EEESB_SB_EEENS1_35KernelTmaWarpSpecializedCooperativeEEENS5_IJNSA_ILi256EEENSA_ILi128EEESG_EEEfNS5_IJlSB_lEEEfSI_NS4_8TiledMMAINS4_8MMA_AtomIJNS4_4SM904GMMA30MMA_64x128x8_F32TF32TF32_SS_TNILNSM_7ScaleInE1ELSO_1EEEEEENS4_6LayoutINS5_IJNSA_ILi2EEESB_SB_EEENS5_IJSB_NSA_ILi0EEESU_EEEEENS5_IJNS4_10UnderscoreESX_SX_EEEEENS4_13SM90_TMA_LOADENS4_14ComposedLayoutINS4_7SwizzleILi3ELi4ELi3EEENS4_18smem_ptr_flag_bitsILi32EEENSR_INS5_IJNSA_ILi8EEENSA_ILi32EEEEEENS5_IJS17_SB_EEEEEEEvNS4_8identityES10_S1B_vS1C_EENS_8epilogue10collective6detail29Sm90TmaWarpSpecializedAdapterINS1F_15DefaultEpilogueIfSI_SI_NS1E_6thread17LinearCombinationIfLi1EffLNS1J_9ScaleType4KindE0ELNS_15FloatRoundStyleE2EfEENS1_15EpilogueDefaultEEEEEvvEEEEvNT_6ParamsE:
        .type           _ZN7cutlass13device_kernelINS_4gemm6kernel13GemmUniversalIN4cute5tupleIJiiiiEEENS1_10collective13CollectiveMmaINS1_34MainloopSm90TmaGmmaWarpSpecializedILi5ENS5_IJNS4_1CILi1EEESB_SB_EEENS1_35KernelTmaWarpSpecializedCooperativeEEENS5_IJNSA_ILi256EEENSA_ILi128EEESG_EEEfNS5_IJlSB_lEEEfSI_NS4_8TiledMMAINS4_8MMA_AtomIJNS4_4SM904GMMA30MMA_64x128x8_F32TF32TF32_SS_TNILNSM_7ScaleInE1ELSO_1EEEEEENS4_6LayoutINS5_IJNSA_ILi2EEESB_SB_EEENS5_IJSB_NSA_ILi0EEESU_EEEEENS5_IJNS4_10UnderscoreESX_SX_EEEEENS4_13SM90_TMA_LOADENS4_14ComposedLayoutINS4_7SwizzleILi3ELi4ELi3EEENS4_18smem_ptr_flag_bitsILi32EEENSR_INS5_IJNSA_ILi8EEENSA_ILi32EEEEEENS5_IJS17_SB_EEEEEEEvNS4_8identityES10_S1B_vS1C_EENS_8epilogue10collective6detail29Sm90TmaWarpSpecializedAdapterINS1F_15DefaultEpilogueIfSI_SI_NS1E_6thread17LinearCombinationIfLi1EffLNS1J_9ScaleType4KindE0ELNS_15FloatRoundStyleE2EfEENS1_15EpilogueDefaultEEEEEvvEEEEvNT_6ParamsE,@function
        .size           _ZN7cutlass13device_kernelINS_4gemm6kernel13GemmUniversalIN4cute5tupleIJiiiiEEENS1_10collective13CollectiveMmaINS1_34MainloopSm90TmaGmmaWarpSpecializedILi5ENS5_IJNS4_1CILi1EEESB_SB_EEENS1_35KernelTmaWarpSpecializedCooperativeEEENS5_IJNSA_ILi256EEENSA_ILi128EEESG_EEEfNS5_IJlSB_lEEEfSI_NS4_8TiledMMAINS4_8MMA_AtomIJNS4_4SM904GMMA30MMA_64x128x8_F32TF32TF32_SS_TNILNSM_7ScaleInE1ELSO_1EEEEEENS4_6LayoutINS5_IJNSA_ILi2EEESB_SB_EEENS5_IJSB_NSA_ILi0EEESU_EEEEENS5_IJNS4_10UnderscoreESX_SX_EEEEENS4_13SM90_TMA_LOADENS4_14ComposedLayoutINS4_7SwizzleILi3ELi4ELi3EEENS4_18smem_ptr_flag_bitsILi32EEENSR_INS5_IJNSA_ILi8EEENSA_ILi32EEEEEENS5_IJS17_SB_EEEEEEEvNS4_8identityES10_S1B_vS1C_EENS_8epilogue10collective6detail29Sm90TmaWarpSpecializedAdapterINS1F_15DefaultEpilogueIfSI_SI_NS1E_6thread17LinearCombinationIfLi1EffLNS1J_9ScaleType4KindE0ELNS_15FloatRoundStyleE2EfEENS1_15EpilogueDefaultEEEEEvvEEEEvNT_6ParamsE,(.L_x_322 - _ZN7cutlass13device_kernelINS_4gemm6kernel13GemmUniversalIN4cute5tupleIJiiiiEEENS1_10collective13CollectiveMmaINS1_34MainloopSm90TmaGmmaWarpSpecializedILi5ENS5_IJNS4_1CILi1EEESB_SB_EEENS1_35KernelTmaWarpSpecializedCooperativeEEENS5_IJNSA_ILi256EEENSA_ILi128EEESG_EEEfNS5_IJlSB_lEEEfSI_NS4_8TiledMMAINS4_8MMA_AtomIJNS4_4SM904GMMA30MMA_64x128x8_F32TF32TF32_SS_TNILNSM_7ScaleInE1ELSO_1EEEEEENS4_6LayoutINS5_IJNSA_ILi2EEESB_SB_EEENS5_IJSB_NSA_ILi0EEESU_EEEEENS5_IJNS4_10UnderscoreESX_SX_EEEEENS4_13SM90_TMA_LOADENS4_14ComposedLayoutINS4_7SwizzleILi3ELi4ELi3EEENS4_18smem_ptr_flag_bitsILi32EEENSR_INS5_IJNSA_ILi8EEENSA_ILi32EEEEEENS5_IJS17_SB_EEEEEEEvNS4_8identityES10_S1B_vS1C_EENS_8epilogue10collective6detail29Sm90TmaWarpSpecializedAdapterINS1F_15DefaultEpilogueIfSI_SI_NS1E_6thread17LinearCombinationIfLi1EffLNS1J_9ScaleType4KindE0ELNS_15FloatRoundStyleE2EfEENS1_15EpilogueDefaultEEEEEvvEEEEvNT_6ParamsE)
        .other          _ZN7cutlass13device_kernelINS_4gemm6kernel13GemmUniversalIN4cute5tupleIJiiiiEEENS1_10collective13CollectiveMmaINS1_34MainloopSm90TmaGmmaWarpSpecializedILi5ENS5_IJNS4_1CILi1EEESB_SB_EEENS1_35KernelTmaWarpSpecializedCooperativeEEENS5_IJNSA_ILi256EEENSA_ILi128EEESG_EEEfNS5_IJlSB_lEEEfSI_NS4_8TiledMMAINS4_8MMA_AtomIJNS4_4SM904GMMA30MMA_64x128x8_F32TF32TF32_SS_TNILNSM_7ScaleInE1ELSO_1EEEEEENS4_6LayoutINS5_IJNSA_ILi2EEESB_SB_EEENS5_IJSB_NSA_ILi0EEESU_EEEEENS5_IJNS4_10UnderscoreESX_SX_EEEEENS4_13SM90_TMA_LOADENS4_14ComposedLayoutINS4_7SwizzleILi3ELi4ELi3EEENS4_18smem_ptr_flag_bitsILi32EEENSR_INS5_IJNSA_ILi8EEENSA_ILi32EEEEEENS5_IJS17_SB_EEEEEEEvNS4_8identityES10_S1B_vS1C_EENS_8epilogue10collective6detail29Sm90TmaWarpSpecializedAdapterINS1F_15DefaultEpilogueIfSI_SI_NS1E_6thread17LinearCombinationIfLi1EffLNS1J_9ScaleType4KindE0ELNS_15FloatRoundStyleE2EfEENS1_15EpilogueDefaultEEEEEvvEEEEvNT_6ParamsE,@"STO_CUDA_ENTRY STV_DEFAULT"
_ZN7cutlass13device_kernelINS_4gemm6kernel13GemmUniversalIN4cute5tupleIJiiiiEEENS1_10collective13CollectiveMmaINS1_34MainloopSm90TmaGmmaWarpSpecializedILi5ENS5_IJNS4_1CILi1EEESB_SB_EEENS1_35KernelTmaWarpSpecializedCooperativeEEENS5_IJNSA_ILi256EEENSA_ILi128EEESG_EEEfNS5_IJlSB_lEEEfSI_NS4_8TiledMMAINS4_8MMA_AtomIJNS4_4SM904GMMA30MMA_64x128x8_F32TF32TF32_SS_TNILNSM_7ScaleInE1ELSO_1EEEEEENS4_6LayoutINS5_IJNSA_ILi2EEESB_SB_EEENS5_IJSB_NSA_ILi0EEESU_EEEEENS5_IJNS4_10UnderscoreESX_SX_EEEEENS4_13SM90_TMA_LOADENS4_14ComposedLayoutINS4_7SwizzleILi3ELi4ELi3EEENS4_18smem_ptr_flag_bitsILi32EEENSR_INS5_IJNSA_ILi8EEENSA_ILi32EEEEEENS5_IJS17_SB_EEEEEEEvNS4_8identityES10_S1B_vS1C_EENS_8epilogue10collective6detail29Sm90TmaWarpSpecializedAdapterINS1F_15DefaultEpilogueIfSI_SI_NS1E_6thread17LinearCombinationIfLi1EffLNS1J_9ScaleType4KindE0ELNS_15FloatRoundStyleE2EfEENS1_15EpilogueDefaultEEEEEvvEEEEvNT_6ParamsE:
[----:B------:R-:W0:Y:S01]  /*0000*/  LDC R1, c[0x0][0x28] ;  /* 0x00000a00ff017b82 */ /* 0x000e220000000800 */
[----:B------:R-:W1:Y:S01]  /*0010*/  S2R R18, SR_TID.X ;  /* 0x0000000000127919 */ /* 0x000e620000002100 */
[----:B------:R-:W-:Y:S01]  /*0020*/  ELECT P0, URZ, PT ;  /* 0x00000000003f782f */ /* 0x000fe20003800000 */
[----:B------:R-:W-:Y:S01]  /*0030*/  BSSY B0, `(.L_x_0) ;  /* 0x000000f000007945 */ /* 0x000fe20003800000 */
[--C-:B-1----:R-:W-:Y:S02]  /*0040*/  SHF.R.U32.HI R0, RZ, 0x5, R18.reuse ;  /* 0x00000005ff007819 */ /* 0x102fe40000011612 */
[----:B------:R-:W-:-:S03]  /*0050*/  SHF.R.U32.HI R22, RZ, 0x7, R18 ;  /* 0x00000007ff167819 */ /* 0x000fc60000011612 */
[----:B------:R-:W1:Y:S04]  /*0060*/  SHFL.IDX PT, R5, R0, RZ, 0x1f ;  /* 0x00001fff00057589 */ /* 0x000e6800000e0000 */
[----:B------:R2:W3:Y:S01]  /*0070*/  SHFL.IDX PT, R8, R22, RZ, 0x1f ;  /* 0x00001fff16087589 */ /* 0x0004e200000e0000 */
[----:B-1----:R-:W-:-:S13]  /*0080*/  ISETP.NE.OR P0, PT, R5, RZ, !P0 ;  /* 0x000000ff0500720c */ /* 0x002fda0004705670 */
[----:B0-23--:R-:W-:Y:S05]  /*0090*/  @P0 BRA `(.L_x_1) ;  /* 0x0000000000200947 */ /* 0x00dfea0003800000 */
[----:B------:R-:W-:Y:S02]  /*00a0*/  ULDC.64 UR4, c[0x0][0x198] ;  /* 0x0000660000047ab9 */ /* 0x000fe40000000a00 */
[----:B------:R-:W-:Y:S02]  /*00b0*/  UIADD3 UR6, UP0, UR4, 0xf0, URZ ;  /* 0x000000f004067890 */ /* 0x000fe4000ff1e03f */
[----:B------:R-:W-:Y:S02]  /*00c0*/  UIADD3 UR4, UP1, UR4, 0x1f0, URZ ;  /* 0x000001f004047890 */ /* 0x000fe4000ff3e03f */
[----:B------:R-:W-:Y:S02]  /*00d0*/  UIADD3.X UR7, URZ, UR5, URZ, UP0, !UPT ;  /* 0x000000053f077290 */ /* 0x000fe400087fe43f */
[----:B------:R-:W-:-:S07]  /*00e0*/  UIADD3.X UR5, URZ, UR5, URZ, UP1, !UPT ;  /* 0x000000053f057290 */ /* 0x000fce0008ffe43f */
[----:B------:R0:W-:Y:S02]  /*00f0*/  UTMACCTL.PF [UR6] ;  /* 0x00000000060079b9 */ /* 0x0001e40008040000 */
[----:B------:R0:W-:Y:S02]  /*0100*/  UTMACCTL.PF [UR4] ;  /* 0x00000000040079b9 */ /* 0x0001e40008040000 */
[----:B0-----:R-:W-:Y:S01]  /*0110*/  NOP ;  /* 0x0000000000007918 */ /* 0x001fe20000000000 */
.L_x_1:
[----:B------:R-:W-:Y:S05]  /*0120*/  BSYNC B0 ;  /* 0x0000000000007941 */ /* 0x000fea0003800000 */
.L_x_0:
[----:B------:R-:W0:Y:S02]  /*0130*/  SHFL.IDX PT, R2, R0, RZ, 0x1f ;  /* 0x00001fff00027589 */ /* 0x000e2400000e0000 */
[----:B0-----:R-:W-:-:S13]  /*0140*/  ISETP.NE.AND P0, PT, R2, RZ, PT ;  /* 0x000000ff0200720c */ /* 0x001fda0003f05270 */
[----:B------:R-:W-:Y:S05]  /*0150*/  @P0 BRA `(.L_x_2) ;  /* 0x0000000000600947 */ /* 0x000fea0003800000 */
[----:B------:R-:W0:Y:S01]  /*0160*/  S2UR UR8, SR_CgaCtaId ;  /* 0x00000000000879c3 */ /* 0x000e220000008800 */
[----:B------:R-:W-:Y:S01]  /*0170*/  UMOV UR4, 0x400 ;  /* 0x0000040000047882 */ /* 0x000fe20000000000 */
[----:B------:R-:W-:Y:S01]  /*0180*/  UMOV UR5, 0x1 ;  /* 0x0000000100057882 */ /* 0x000fe20000000000 */
[----:B------:R-:W-:Y:S01]  /*0190*/  UMOV UR6, 0x100 ;  /* 0x0000010000067882 */ /* 0x000fe20000000000 */
[----:B------:R-:W-:Y:S01]  /*01a0*/  ELECT P0, URZ, PT ;  /* 0x00000000003f782f */ /* 0x000fe20003800000 */
[----:B------:R-:W-:-:S04]  /*01b0*/  UIADD3 UR6, -UR6, 0x100000, URZ ;  /* 0x0010000006067890 */ /* 0x000fc8000fffe13f */
[----:B------:R-:W-:Y:S02]  /*01c0*/  USHF.L.U32 UR7, UR6, 0xb, URZ ;  /* 0x0000000b06077899 */ /* 0x000fe4000800063f */
[----:B------:R-:W-:Y:S02]  /*01d0*/  USHF.L.U32 UR6, UR6, 0x1, URZ ;  /* 0x0000000106067899 */ /* 0x000fe4000800063f */
[----:B0-----:R-:W-:Y:S02]  /*01e0*/  ULEA UR8, UR8, UR4, 0x18 ;  /* 0x0000000408087291 */ /* 0x001fe4000f8ec03f */
[----:B------:R-:W-:-:S04]  /*01f0*/  UIADD3 UR4, -UR5, 0x100000, URZ ;  /* 0x0010000005047890 */ /* 0x000fc8000fffe13f */
[----:B------:R-:W-:Y:S02]  /*0200*/  USHF.L.U32 UR5, UR4, 0xb, URZ ;  /* 0x0000000b04057899 */ /* 0x000fe4000800063f */
[----:B------:R-:W-:Y:S01]  /*0210*/  USHF.L.U32 UR4, UR4, 0x1, URZ ;  /* 0x0000000104047899 */ /* 0x000fe2000800063f */
[----:B------:R-:W0:Y:S11]  /*0220*/  FENCE.VIEW.ASYNC.S ;  /* 0x00000000000073c6 */ /* 0x000e360000000000 */
[----:B0-----:R0:W1:Y:S01]  /*0230*/  SYNCS.EXCH.64 URZ, [UR8], UR4 ;  /* 0x00000004083f75b2 */ /* 0x0010620008000100 */
[----:B------:R0:W2:Y:S01]  /*0240*/  SYNCS.EXCH.64 URZ, [UR8+0x28], UR6 ;  /* 0x00002806083f75b2 */ /* 0x0000a20008000100 */
[----:B------:R0:W3:Y:S01]  /*0250*/  SYNCS.EXCH.64 URZ, [UR8+0x8], UR4 ;  /* 0x00000804083f75b2 */ /* 0x0000e20008000100 */
[----:B------:R0:W4:Y:S01]  /*0260*/  SYNCS.EXCH.64 URZ, [UR8+0x30], UR6 ;  /* 0x00003006083f75b2 */ /* 0x0001220008000100 */
[----:B------:R0:W0:Y:S01]  /*0270*/  SYNCS.EXCH.64 URZ, [UR8+0x10], UR4 ;  /* 0x00001004083f75b2 */ /* 0x0000220008000100 */
[----:B------:R0:W0:Y:S01]  /*0280*/  SYNCS.EXCH.64 URZ, [UR8+0x38], UR6 ;  /* 0x00003806083f75b2 */ /* 0x0000220008000100 */
[----:B------:R0:W0:Y:S01]  /*0290*/  SYNCS.EXCH.64 URZ, [UR8+0x18], UR4 ;  /* 0x00001804083f75b2 */ /* 0x0000220008000100 */
[----:B------:R0:W0:Y:S01]  /*02a0*/  SYNCS.EXCH.64 URZ, [UR8+0x40], UR6 ;  /* 0x00004006083f75b2 */ /* 0x0000220008000100 */
[----:B------:R0:W0:Y:S01]  /*02b0*/  SYNCS.EXCH.64 URZ, [UR8+0x20], UR4 ;  /* 0x00002004083f75b2 */ /* 0x0000220008000100 */
[----:B------:R0:W0:Y:S01]  /*02c0*/  SYNCS.EXCH.64 URZ, [UR8+0x48], UR6 ;  /* 0x00004806083f75b2 */ /* 0x0000220008000100 */
[----:B------:R-:W-:Y:S01]  /*02d0*/  NOP ;  /* 0x0000000000007918 */ /* 0x000fe20000000000 */
.L_x_2:
[----:B------:R-:W5:Y:S01]  /*02e0*/  SHFL.IDX PT, R0, R0, RZ, 0x1f ;  /* 0x00001fff00007589 */ /* 0x000f6200000e0000 */
[----:B------:R-:W1:Y:S01]  /*02f0*/  LDC R2, c[0x0][0x65c] ;  /* 0x00019700ff027b82 */ /* 0x000e620000000800 */
[----:B------:R-:W-:Y:S02]  /*0300*/  ELECT P0, URZ, PT ;  /* 0x00000000003f782f */ /* 0x000fe40003800000 */
[----:B------:R-:W-:Y:S01]  /*0310*/  SHF.R.S32.HI R6, RZ, 0x1f, R5 ;  /* 0x0000001fff067819 */ /* 0x000fe20000011405 */
[----:B------:R-:W2:Y:S01]  /*0320*/  S2R R3, SR_CTAID.Y ;  /* 0x0000000000037919 */ /* 0x000ea20000002600 */
[----:B0-----:R-:W-:Y:S01]  /*0330*/  UMOV UR4, 0x20 ;  /* 0x0000002000047882 */ /* 0x001fe20000000000 */
[----:B------:R-:W-:Y:S01]  /*0340*/  ISETP.NE.AND P2, PT, R8, RZ, PT ;  /* 0x000000ff0800720c */ /* 0x000fe20003f45270 */
[----:B------:R-:W-:Y:S01]  /*0350*/  NOP ;  /* 0x0000000000007918 */ /* 0x000fe20000000000 */
[----:B------:R-:W0:Y:S01]  /*0360*/  S2R R4, SR_CTAID.X ;  /* 0x0000000000047919 */ /* 0x000e220000002500 */
[----:B------:R-:W-:Y:S01]  /*0370*/  LEA.HI R6, R6, R5, RZ, 0x2 ;  /* 0x0000000506067211 */ /* 0x000fe200078f10ff */
[----:B------:R-:W-:Y:S01]  /*0380*/  NOP ;  /* 0x0000000000007918 */ /* 0x000fe20000000000 */
[----:B-----5:R-:W-:-:S02]  /*0390*/  ISETP.NE.OR P0, PT, R0, RZ, !P0 ;  /* 0x000000ff0000720c */ /* 0x020fc40004705670 */
[----:B-1----:R-:W-:-:S04]  /*03a0*/  ISETP.NE.AND P3, PT, R2, 0x1, PT ;  /* 0x000000010200780c */ /* 0x002fc80003f65270 */
[----:B------:R-:W-:Y:S02]  /*03b0*/  P2R R0, PR, RZ, 0x8 ;  /* 0x00000008ff007803 */ /* 0x000fe40000000000 */
[----:B------:R-:W-:-:S05]  /*03c0*/  LOP3.LUT R0, R6, 0xfffffffc, RZ, 0xc0, !PT ;  /* 0xfffffffc06007812 */ /* 0x000fca00078ec0ff */
[----:B------:R-:W-:Y:S01]  /*03d0*/  VOTEU.ALL UP0, P0 ;  /* 0x00000000003f7886 */ /* 0x000fe20000000000 */
[----:B------:R-:W-:Y:S01]  /*03e0*/  IMAD.IADD R0, R5, 0x1, -R0 ;  /* 0x0000000105007824 */ /* 0x000fe200078e0a00 */
[----:B------:R-:W0:Y:S01]  /*03f0*/  @P3 LDC R17, c[0x0][0x10] ;  /* 0x00000400ff113b82 */ /* 0x000e220000000800 */
[----:B------:R-:W-:Y:S01]  /*0400*/  VOTEU.ALL UP1, P0 ;  /* 0x00000000003f7886 */ /* 0x000fe20000020000 */
[----:B------:R-:W-:Y:S01]  /*0410*/  @P3 MOV R7, RZ ;  /* 0x000000ff00073202 */ /* 0x000fe20000000f00 */
[----:B------:R-:W-:Y:S01]  /*0420*/  @!UP0 UMOV UR6, 0x400 ;  /* 0x0000040000068882 */ /* 0x000fe20000000000 */
[----:B------:R-:W-:-:S04]  /*0430*/  @!UP0 UIADD3 UR4, -UR4, 0x100000, URZ ;  /* 0x0010000004048890 */ /* 0x000fc8000fffe13f */
[----:B------:R-:W-:Y:S02]  /*0440*/  @!UP0 USHF.L.U32 UR5, UR4, 0xb, URZ ;  /* 0x0000000b04058899 */ /* 0x000fe4000800063f */
[----:B------:R-:W-:Y:S01]  /*0450*/  @!UP0 USHF.L.U32 UR4, UR4, 0x1, URZ ;  /* 0x0000000104048899 */ /* 0x000fe2000800063f */
[----:B--2---:R-:W-:Y:S01]  /*0460*/  @P3 IMAD.MOV.U32 R6, RZ, RZ, R3 ;  /* 0x000000ffff063224 */ /* 0x004fe200078e0003 */
[----:B------:R-:W-:Y:S01]  /*0470*/  @P3 MOV R11, RZ ;  /* 0x000000ff000b3202 */ /* 0x000fe20000000f00 */
[----:B------:R-:W-:Y:S01]  /*0480*/  IMAD.MOV.U32 R5, RZ, RZ, RZ ;  /* 0x000000ffff057224 */ /* 0x000fe200078e00ff */
[----:B------:R-:W1:Y:S08]  /*0490*/  @!UP0 S2UR UR7, SR_CgaCtaId ;  /* 0x00000000000789c3 */ /* 0x000e700000008800 */
[----:B------:R-:W2:Y:S01]  /*04a0*/  @!P3 LDC R9, c[0x0][0xc] ;  /* 0x00000300ff09bb82 */ /* 0x000ea20000000800 */
[----:B0-----:R-:W-:-:S04]  /*04b0*/  @P3 IMAD.WIDE.U32 R16, R4, R17, R6 ;  /* 0x0000001104103225 */ /* 0x001fc800078e0006 */
[----:B------:R-:W-:Y:S01]  /*04c0*/  @P3 IMAD.IADD R17, R17, 0x1, R11 ;  /* 0x0000000111113824 */ /* 0x000fe200078e020b */
[----:B-1----:R-:W-:Y:S01]  /*04d0*/  @!UP0 ULEA UR6, UR7, UR6, 0x18 ;  /* 0x0000000607068291 */ /* 0x002fe2000f8ec03f */
[----:B------:R-:W-:Y:S01]  /*04e0*/  VOTEU.ALL UP0, P0 ;  /* 0x00000000003f7886 */ /* 0x000fe20000000000 */
[----:B------:R-:W-:-:S04]  /*04f0*/  ISETP.NE.AND P0, PT, R0, 0x3, PT ;  /* 0x000000030000780c */ /* 0x000fc80003f05270 */
[----:B------:R-:W-:Y:S01]  /*0500*/  ISETP.EQ.OR P0, PT, R0, RZ, !P0 ;  /* 0x000000ff0000720c */ /* 0x000fe20004702670 */
[----:B--2---:R-:W-:-:S03]  /*0510*/  @!P3 IMAD.WIDE.U32 R6, R9, R3, R4 ;  /* 0x000000030906b225 */ /* 0x004fc600078e0004 */
[C---:B------:R-:W-:Y:S01]  /*0520*/  ISETP.EQ.AND P0, PT, R8.reuse, RZ, P0 ;  /* 0x000000ff0800720c */ /* 0x040fe20000702270 */
[----:B------:R-:W-:Y:S01]  /*0530*/  VIADD R8, R8, 0xffffffff ;  /* 0xffffffff08087836 */ /* 0x000fe20000000000 */
[----:B------:R-:W0:Y:S02]  /*0540*/  FENCE.VIEW.ASYNC.S ;  /* 0x00000000000073c6 */ /* 0x000e240000000000 */
[----:B0-----:R0:W3:Y:S01]  /*0550*/  @!UP0 SYNCS.EXCH.64 URZ, [UR6+0x60], UR4 ;  /* 0x00006004063f85b2 */ /* 0x0010e20008000100 */
[----:B------:R-:W-:Y:S01]  /*0560*/  @!P3 IMAD.MOV.U32 R16, RZ, RZ, R6 ;  /* 0x000000ffff10b224 */ /* 0x000fe200078e0006 */
[----:B------:R-:W-:Y:S02]  /*0570*/  SEL R19, RZ, 0x1, !P0 ;  /* 0x00000001ff137807 */ /* 0x000fe40004000000 */
[----:B------:R-:W-:Y:S02]  /*0580*/  ISETP.GE.U32.AND P1, PT, R8, 0x2, PT ;  /* 0x000000020800780c */ /* 0x000fe40003f26070 */
[----:B------:R-:W-:-:S02]  /*0590*/  @!P3 MOV R17, R7 ;  /* 0x000000070011b202 */ /* 0x000fc40000000f00 */
[----:B------:R-:W-:Y:S01]  /*05a0*/  SEL R19, R19, 0x2, P1 ;  /* 0x0000000213137807 */ /* 0x000fe20000800000 */
[----:B------:R0:W3:Y:S01]  /*05b0*/  @!UP1 SYNCS.EXCH.64 URZ, [UR6+0x68], UR4 ;  /* 0x00006804063f95b2 */ /* 0x0000e20008000100 */
[----:B------:R-:W-:Y:S01]  /*05c0*/  NOP ;  /* 0x0000000000007918 */ /* 0x000fe20000000000 */
[----:B---34-:R-:W-:Y:S06]  /*05d0*/  BAR.SYNC.DEFER_BLOCKING 0x0 ;  /* 0x0000000000007b1d */ /* 0x018fec0000010000 */
[----:B------:R-:W-:Y:S05]  /*05e0*/  @!P2 BRA `(.L_x_3) ;  /* 0x00000098001ca947 */ /* 0x000fea0003800000 */
[----:B------:R-:W-:-:S13]  /*05f0*/  ISETP.GT.U32.AND P0, PT, R8, 0x1, PT ;  /* 0x000000010800780c */ /* 0x000fda0003f04070 */
[----:B0-----:R-:W-:Y:S05]  /*0600*/  @P0 EXIT ;  /* 0x000000000000094d */ /* 0x001fea0003800000 */
[----:B------:R-:W-:Y:S01]  /*0610*/  ULDC.64 UR4, c[0x0][0x650] ;  /* 0x0001940000047ab9 */ /* 0x000fe20000000a00 */
[----:B------:R-:W-:Y:S01]  /*0620*/  PRMT R0, RZ, 0x7610, R0 ;  /* 0x00007610ff007816 */ /* 0x000fe20000000000 */
[----:B------:R-:W-:Y:S01]  /*0630*/  IMAD.MOV.U32 R152, RZ, RZ, -0x1 ;  /* 0xffffffffff987424 */ /* 0x000fe200078e00ff */
[----:B------:R-:W-:Y:S01]  /*0640*/  ISETP.GE.U32.AND P0, PT, R16, UR4, PT ;  /* 0x0000000410007c0c */ /* 0x000fe2000bf06070 */
[----:B------:R-:W-:Y:S01]  /*0650*/  IMAD.MOV.U32 R153, RZ, RZ, -0x1 ;  /* 0xffffffffff997424 */ /* 0x000fe200078e00ff */
[----:B------:R-:W-:Y:S02]  /*0660*/  MOV R23, 0xffffffff ;  /* 0xffffffff00177802 */ /* 0x000fe40000000f00 */
[----:B------:R-:W-:-:S13]  /*0670*/  ISETP.GE.U32.AND.EX P0, PT, R17, UR5, PT, P0 ;  /* 0x0000000511007c0c */ /* 0x000fda000bf06100 */
[----:B------:R-:W-:Y:S05]  /*0680*/  @P0 BRA `(.L_x_4) ;  /* 0x0000000400540947 */ /* 0x000fea0003800000 */
[----:B------:R-:W0:Y:S01]  /*0690*/  LDC.64 R14, c[0x0][0x628] ;  /* 0x00018a00ff0e7b82 */ /* 0x000e220000000a00 */
[----:B------:R-:W-:Y:S02]  /*06a0*/  IMAD.MOV.U32 R6, RZ, RZ, R16 ;  /* 0x000000ffff067224 */ /* 0x000fe400078e0010 */
[----:B------:R-:W-:-:S05]  /*06b0*/  IMAD.MOV.U32 R7, RZ, RZ, R17 ;  /* 0x000000ffff077224 */ /* 0x000fca00078e0011 */
[----:B------:R-:W1:Y:S08]  /*06c0*/  LDC R0, c[0x0][0x630] ;  /* 0x00018c00ff007b82 */ /* 0x000e700000000800 */
[----:B------:R-:W2:Y:S01]  /*06d0*/  LDC.64 R20, c[0x0][0x620] ;  /* 0x00018800ff147b82 */ /* 0x000ea20000000a00 */
[----:B0-----:R-:W-:-:S04]  /*06e0*/  ISETP.NE.U32.AND P0, PT, R14, RZ, PT ;  /* 0x000000ff0e00720c */ /* 0x001fc80003f05070 */
[----:B------:R-:W-:-:S13]  /*06f0*/  ISETP.NE.AND.EX P0, PT, R15, RZ, PT, P0 ;  /* 0x000000ff0f00720c */ /* 0x000fda0003f05300 */
[----:B-12---:R-:W-:Y:S05]  /*0700*/  @!P0 BRA `(.L_x_5) ;  /* 0x0000000000288947 */ /* 0x006fea0003800000 */
[----:B------:R-:W0:Y:S02]  /*0710*/  LDC R11, c[0x0][0x634] ;  /* 0x00018d00ff0b7b82 */ /* 0x000e240000000800 */
[----:B0-----:R-:W-:-:S04]  /*0720*/  IADD3 R11, P0, R16, R11, RZ ;  /* 0x0000000b100b7210 */ /* 0x001fc80007f1e0ff */
[----:B------:R-:W-:-:S05]  /*0730*/  IADD3.X R13, RZ, R17, RZ, P0, !PT ;  /* 0x00000011ff0d7210 */ /* 0x000fca00007fe4ff */
[----:B------:R-:W-:-:S04]  /*0740*/  IMAD.WIDE.U32 R6, R13, R14, RZ ;  /* 0x0000000e0d067225 */ /* 0x000fc800078e00ff */
[----:B------:R-:W-:-:S04]  /*0750*/  IMAD.WIDE.U32 R8, P0, R11, R15, R6 ;  /* 0x0000000f0b087225 */ /* 0x000fc80007800006 */
[----:B------:R-:W-:-:S04]  /*0760*/  IMAD.WIDE.U32 R6, R11, R14, RZ ;  /* 0x0000000e0b067225 */ /* 0x000fc800078e00ff */
[----:B------:R-:W-:Y:S01]  /*0770*/  IMAD.X R11, RZ, RZ, RZ, P0 ;  /* 0x000000ffff0b7224 */ /* 0x000fe200000e06ff */
[----:B------:R-:W-:Y:S01]  /*0780*/  IADD3 RZ, P0, R7, R8, RZ ;  /* 0x0000000807ff7210 */ /* 0x000fe20007f1e0ff */
[----:B------:R-:W-:-:S04]  /*0790*/  IMAD.MOV.U32 R10, RZ, RZ, R9 ;  /* 0x000000ffff0a7224 */ /* 0x000fc800078e0009 */
[----:B------:R-:W-:-:S08]  /*07a0*/  IMAD.WIDE.U32.X R6, R13, R15, R10, P0 ;  /* 0x0000000f0d067225 */ /* 0x000fd000000e040a */
.L_x_5:
[-CC-:B------:R-:W-:Y:S01]  /*07b0*/  SHF.R.U64 R23, R6, R0.reuse, R7.reuse ;  /* 0x0000000006177219 */ /* 0x180fe20000001207 */
[----:B------:R-:W0:Y:S01]  /*07c0*/  LDC R10, c[0x0][0x618] ;  /* 0x00018600ff0a7b82 */ /* 0x000e220000000800 */
[----:B------:R-:W-:Y:S01]  /*07d0*/  SHF.R.U32.HI R5, RZ, R0, R7 ;  /* 0x00000000ff057219 */ /* 0x000fe20000011607 */
[----:B------:R-:W-:Y:S01]  /*07e0*/  ULDC UR4, c[0x0][0x150] ;  /* 0x0000540000047ab9 */ /* 0x000fe20000000800 */
[----:B------:R-:W-:Y:S02]  /*07f0*/  IADD3 R9, P0, RZ, -R23, RZ ;  /* 0x80000017ff097210 */ /* 0x000fe40007f1e0ff */
[----:B------:R-:W-:Y:S02]  /*0800*/  I2FP.F32.U32 R0, R4 ;  /* 0x0000000400007245 */ /* 0x000fe40000201000 */
[----:B------:R-:W-:Y:S01]  /*0810*/  IADD3.X R11, RZ, ~R5, RZ, P0, !PT ;  /* 0x80000005ff0b7210 */ /* 0x000fe200007fe4ff */
[----:B------:R-:W1:Y:S01]  /*0820*/  LDC.64 R28, c[0x0][0x640] ;  /* 0x00019000ff1c7b82 */ /* 0x000e620000000a00 */
[----:B------:R-:W-:-:S04]  /*0830*/  IMAD.WIDE.U32 R6, R9, R20, R16 ;  /* 0x0000001409067225 */ /* 0x000fc800078e0010 */
[----:B------:R-:W-:Y:S01]  /*0840*/  FMUL R0, R0, UR4 ;  /* 0x0000000400007c20 */ /* 0x000fe20008400000 */
[----:B------:R-:W-:Y:S01]  /*0850*/  ULDC UR4, c[0x0][0x154] ;  /* 0x0000550000047ab9 */ /* 0x000fe20000000800 */
[----:B------:R-:W-:Y:S01]  /*0860*/  IMAD R8, R11, R20, RZ ;  /* 0x000000140b087224 */ /* 0x000fe200078e02ff */
[----:B------:R-:W2:Y:S03]  /*0870*/  LDC R5, c[0x0][0x144] ;  /* 0x00005100ff057b82 */ /* 0x000ea60000000800 */
[----:B------:R-:W3:Y:S01]  /*0880*/  F2I.U32.TRUNC.NTZ R0, R0 ;  /* 0x0000000000007305 */ /* 0x000ee2000020f000 */
[----:B------:R-:W-:-:S04]  /*0890*/  IMAD R9, R9, R21, R8 ;  /* 0x0000001509097224 */ /* 0x000fc800078e0208 */
[----:B------:R-:W-:Y:S01]  /*08a0*/  IMAD.IADD R7, R7, 0x1, R9 ;  /* 0x0000000107077824 */ /* 0x000fe200078e0209 */
[----:B------:R-:W-:Y:S01]  /*08b0*/  MOV R9, 0xffffffff ;  /* 0xffffffff00097802 */ /* 0x000fe20000000f00 */
[----:B------:R-:W4:Y:S03]  /*08c0*/  LDC R12, c[0x0][0x608] ;  /* 0x00018200ff0c7b82 */ /* 0x000f260000000800 */
[-CC-:B0-----:R-:W-:Y:S02]  /*08d0*/  SHF.R.U64 R20, R6, R10.reuse, R7.reuse ;  /* 0x0000000a06147219 */ /* 0x181fe40000001207 */
[----:B------:R-:W-:Y:S02]  /*08e0*/  I2FP.F32.U32 R6, R3 ;  /* 0x0000000300067245 */ /* 0x000fe40000201000 */
[----:B------:R-:W-:Y:S01]  /*08f0*/  SHF.R.U32.HI R7, RZ, R10, R7 ;  /* 0x0000000aff077219 */ /* 0x000fe20000011607 */
[----:B------:R-:W0:Y:S01]  /*0900*/  LDC R26, c[0x0][0x658] ;  /* 0x00019600ff1a7b82 */ /* 0x000e220000000800 */
[----:B-1----:R-:W-:Y:S01]  /*0910*/  ISETP.NE.U32.AND P0, PT, R28, RZ, PT ;  /* 0x000000ff1c00720c */ /* 0x002fe20003f05070 */
[----:B---3--:R-:W-:-:S02]  /*0920*/  IMAD.MOV R8, RZ, RZ, -R0 ;  /* 0x000000ffff087224 */ /* 0x008fc400078e0a00 */
[----:B------:R-:W-:Y:S01]  /*0930*/  FMUL R6, R6, UR4 ;  /* 0x0000000406067c20 */ /* 0x000fe20008400000 */
[----:B------:R-:W-:-:S03]  /*0940*/  ISETP.NE.AND.EX P0, PT, R29, RZ, PT, P0 ;  /* 0x000000ff1d00720c */ /* 0x000fc60003f05300 */
[----:B------:R-:W1:Y:S01]  /*0950*/  LDC R14, c[0x0][0x148] ;  /* 0x00005200ff0e7b82 */ /* 0x000e620000000800 */
[----:B--2---:R-:W-:-:S07]  /*0960*/  IMAD R0, R5, R8, R4 ;  /* 0x0000000805007224 */ /* 0x004fce00078e0204 */
[----:B------:R-:W2:Y:S01]  /*0970*/  LDC R24, c[0x0][0x600] ;  /* 0x00018000ff187b82 */ /* 0x000ea20000000800 */
[-CC-:B----4-:R-:W-:Y:S02]  /*0980*/  SHF.R.U64 R30, R20, R12.reuse, R7.reuse ;  /* 0x0000000c141e7219 */ /* 0x190fe40000001207 */
[----:B------:R-:W-:Y:S01]  /*0990*/  SHF.R.U32.HI R5, RZ, R12, R7 ;  /* 0x0000000cff057219 */ /* 0x000fe20000011607 */
[----:B------:R-:W-:Y:S01]  /*09a0*/  IMAD.MOV.U32 R7, RZ, RZ, 0x1 ;  /* 0x00000001ff077424 */ /* 0x000fe200078e00ff */
[----:B------:R3:W4:Y:S03]  /*09b0*/  F2I.U32.TRUNC.NTZ R12, R6 ;  /* 0x00000006000c7305 */ /* 0x000726000020f000 */
[----:B------:R-:W1:Y:S01]  /*09c0*/  LDC R15, c[0x0][0x648] ;  /* 0x00019200ff0f7b82 */ /* 0x000e620000000800 */
[-C--:B0-----:R-:W-:Y:S02]  /*09d0*/  SHF.L.U32 R4, R9, R26.reuse, RZ ;  /* 0x0000001a09047219 */ /* 0x081fe400000006ff */
[----:B------:R-:W-:-:S02]  /*09e0*/  SHF.R.U64 R32, R30, R26, R5 ;  /* 0x0000001a1e207219 */ /* 0x000fc40000001205 */
[----:B------:R-:W-:Y:S02]  /*09f0*/  LOP3.LUT R11, RZ, R4, RZ, 0x33, !PT ;  /* 0x00000004ff0b7212 */ /* 0x000fe400078e33ff */
[-C--:B------:R-:W-:Y:S01]  /*0a00*/  SHF.R.U32.HI R5, RZ, R26.reuse, R5 ;  /* 0x0000001aff057219 */ /* 0x080fe20000011605 */
[----:B------:R-:W0:Y:S01]  /*0a10*/  LDC R21, c[0x0][0x638] ;  /* 0x00018e00ff157b82 */ /* 0x000e220000000800 */
[----:B------:R-:W-:Y:S01]  /*0a20*/  SHF.L.U32 R10, R7, R26, RZ ;  /* 0x0000001a070a7219 */ /* 0x000fe200000006ff */
[----:B------:R-:W-:-:S06]  /*0a30*/  IMAD.MOV.U32 R4, RZ, RZ, R32 ;  /* 0x000000ffff047224 */ /* 0x000fcc00078e0020 */
[----:B------:R-:W0:Y:S01]  /*0a40*/  LDC R152, c[0x0][0x610] ;  /* 0x00018400ff987b82 */ /* 0x000e220000000800 */
[----:B---34-:R-:W-:Y:S05]  /*0a50*/  @!P0 BRA `(.L_x_6) ;  /* 0x0000000000288947 */ /* 0x018fea0003800000 */
[----:B------:R-:W3:Y:S02]  /*0a60*/  LDC R9, c[0x0][0x64c] ;  /* 0x00019300ff097b82 */ /* 0x000ee40000000800 */
[----:B---3--:R-:W-:-:S04]  /*0a70*/  IADD3 R9, P0, R32, R9, RZ ;  /* 0x0000000920097210 */ /* 0x008fc80007f1e0ff */
        /* <DEDUP_REMOVED lines=8> */
.L_x_6:
[----:B-1----:R-:W-:Y:S01]  /*0b00*/  SHF.R.U64 R4, R4, R15, R5 ;  /* 0x0000000f04047219 */ /* 0x002fe20000001205 */
[----:B--2---:R-:W-:Y:S01]  /*0b10*/  VIADD R5, R24, 0xffffffff ;  /* 0xffffffff18057836 */ /* 0x004fe20000000000 */
[----:B------:R-:W-:Y:S02]  /*0b20*/  IADD3 R12, -R12, RZ, RZ ;  /* 0x000000ff0c0c7210 */ /* 0x000fe40007ffe1ff */
[----:B------:R-:W-:Y:S01]  /*0b30*/  LOP3.LUT R11, R30, R11, RZ, 0xc0, !PT ;  /* 0x0000000b1e0b7212 */ /* 0x000fe200078ec0ff */
[----:B------:R-:W-:Y:S01]  /*0b40*/  IMAD.MOV R6, RZ, RZ, -R4 ;  /* 0x000000ffff067224 */ /* 0x000fe200078e0a04 */
[----:B------:R-:W-:Y:S01]  /*0b50*/  LOP3.LUT R5, R20, R5, RZ, 0xc0, !PT ;  /* 0x0000000514057212 */ /* 0x000fe200078ec0ff */
[----:B------:R-:W-:Y:S02]  /*0b60*/  @P3 IMAD R0, R14, R12, R3 ;  /* 0x0000000c0e003224 */ /* 0x000fe400078e0203 */
[----:B------:R-:W-:Y:S02]  /*0b70*/  IMAD R11, R10, R4, R11 ;  /* 0x000000040a0b7224 */ /* 0x000fe400078e020b */
[----:B0-----:R-:W-:-:S02]  /*0b80*/  IMAD R3, R6, R21, R32 ;  /* 0x0000001506037224 */ /* 0x001fc400078e0220 */
[----:B------:R-:W-:Y:S01]  /*0b90*/  IMAD R152, R11, R152, R0 ;  /* 0x000000980b987224 */ /* 0x000fe200078e0200 */
[----:B------:R-:W-:Y:S01]  /*0ba0*/  MOV R0, 0x1 ;  /* 0x0000000100007802 */ /* 0x000fe20000000f00 */
[----:B------:R-:W-:-:S05]  /*0bb0*/  IMAD R3, R3, R24, R5 ;  /* 0x0000001803037224 */ /* 0x000fca00078e0205 */
[----:B------:R-:W-:Y:S02]  /*0bc0*/  SEL R153, R3, R152, !P3 ;  /* 0x0000009803997207 */ /* 0x000fe40005800000 */
[----:B------:R-:W-:-:S07]  /*0bd0*/  SEL R152, R152, R3, !P3 ;  /* 0x0000000398987207 */ /* 0x000fce0005800000 */
.L_x_4:
[----:B------:R-:W-:-:S08]  /*0be0*/  NOP ;  /* 0x0000000000007918 */ /* 0x000fd00000000000 */
[----:B------:R-:W0:Y:S02]  /*0bf0*/  USETMAXREG.TRY_ALLOC.CTAPOOL UP0, 0xe8 ;  /* 0x000000e8000079c8 */ /* 0x000e240008000600 */
[----:B0-----:R-:W-:-:S13]  /*0c00*/  PLOP3.LUT P0, PT, PT, PT, UP0, 0x80, 0x0 ;  /* 0x000000000000781c */ /* 0x001fda0003f0f008 */
[----:B------:R-:W-:Y:S05]  /*0c10*/  @!P0 BRA `(.L_x_4) ;  /* 0xfffffffc00f08947 */ /* 0x000fea000383ffff */
[----:B------:R-:W-:Y:S01]  /*0c20*/  ULDC.64 UR4, c[0x0][0x598] ;  /* 0x0001660000047ab9 */ /* 0x000fe20000000a00 */
[----:B------:R-:W-:Y:S01]  /*0c30*/  ULDC.64 UR36, c[0x0][0x208] ;  /* 0x0000820000247ab9 */ /* 0x000fe20000000a00 */
[----:B------:R-:W-:-:S04]  /*0c40*/  ISETP.NE.U32.AND P0, PT, RZ, UR4, PT ;  /* 0x00000004ff007c0c */ /* 0x000fc8000bf05070 */
[----:B------:R-:W-:-:S13]  /*0c50*/  ISETP.NE.AND.EX P0, PT, RZ, UR5, PT, P0 ;  /* 0x00000005ff007c0c */ /* 0x000fda000bf05300 */
[----:B------:R-:W-:Y:S05]  /*0c60*/  @!P0 BRA `(.L_x_7) ;  /* 0x00000000001c8947 */ /* 0x000fea0003800000 */
[----:B------:R-:W0:Y:S02]  /*0c70*/  LDC.64 R4, c[0x0][0x598] ;  /* 0x00016600ff047b82 */ /* 0x000e240000000a00 */
[----:B0-----:R-:W2:Y:S02]  /*0c80*/  LDG.E.64 R4, desc[UR36][R4.64] ;  /* 0x0000002404047981 */ /* 0x001ea4000c1e1b00 */
[----:B--2---:R-:W-:-:S04]  /*0c90*/  ISETP.NE.U32.AND P0, PT, R4, RZ, PT ;  /* 0x000000ff0400720c */ /* 0x004fc80003f05070 */
[----:B------:R-:W-:-:S13]  /*0ca0*/  ISETP.NE.AND.EX P0, PT, R5, RZ, PT, P0 ;  /* 0x000000ff0500720c */ /* 0x000fda0003f05300 */
[----:B------:R-:W-:Y:S05]  /*0cb0*/  @!P0 BRA `(.L_x_7) ;  /* 0x0000000000088947 */ /* 0x000fea0003800000 */
[----:B------:R0:W5:Y:S01]  /*0cc0*/  LD.E R154, desc[UR36][R4.64] ;  /* 0x00000024049a7980 */ /* 0x000162000c101900 */
[----:B------:R-:W-:Y:S05]  /*0cd0*/  BRA `(.L_x_8) ;  /* 0x0000000000247947 */ /* 0x000fea0003800000 */
.L_x_7:
[----:B------:R-:W-:Y:S02]  /*0ce0*/  ULDC.64 UR4, c[0x0][0x588] ;  /* 0x0001620000047ab9 */ /* 0x000fe40000000a00 */
[----:B------:R-:W-:-:S04]  /*0cf0*/  ISETP.NE.U32.AND P0, PT, RZ, UR4, PT ;  /* 0x00000004ff007c0c */ /* 0x000fc8000bf05070 */
[----:B------:R-:W-:-:S13]  /*0d00*/  ISETP.NE.AND.EX P0, PT, RZ, UR5, PT, P0 ;  /* 0x00000005ff007c0c */ /* 0x000fda000bf05300 */
[----:B------:R-:W-:Y:S05]  /*0d10*/  @!P0 BRA `(.L_x_9) ;  /* 0x00000000000c8947 */ /* 0x000fea0003800000 */
[----:B------:R-:W0:Y:S02]  /*0d20*/  LDC.64 R154, c[0x0][0x588] ;  /* 0x00016200ff9a7b82 */ /* 0x000e240000000a00 */
[----:B0-----:R1:W5:Y:S01]  /*0d30*/  LDG.E R154, desc[UR36][R154.64] ;  /* 0x000000249a9a7981 */ /* 0x001362000c1e1900 */
[----:B------:R-:W-:Y:S05]  /*0d40*/  BRA `(.L_x_8) ;  /* 0x0000000000087947 */ /* 0x000fea0003800000 */
.L_x_9:
[----:B------:R-:W-:Y:S02]  /*0d50*/  ULDC UR4, c[0x0][0x580] ;  /* 0x0001600000047ab9 */ /* 0x000fe40000000800 */
[----:B------:R-:W-:-:S07]  /*0d60*/  IMAD.U32 R154, RZ, RZ, UR4 ;  /* 0x00000004ff9a7e24 */ /* 0x000fce000f8e00ff */
.L_x_8:
[----:B------:R-:W-:Y:S02]  /*0d70*/  ULDC.64 UR4, c[0x0][0x5a0] ;  /* 0x0001680000047ab9 */ /* 0x000fe40000000a00 */
[----:B------:R-:W-:-:S04]  /*0d80*/  ISETP.NE.U32.AND P0, PT, RZ, UR4, PT ;  /* 0x00000004ff007c0c */ /* 0x000fc8000bf05070 */
[----:B------:R-:W-:-:S13]  /*0d90*/  ISETP.NE.AND.EX P0, PT, RZ, UR5, PT, P0 ;  /* 0x00000005ff007c0c */ /* 0x000fda000bf05300 */
[----:B------:R-:W-:Y:S05]  /*0da0*/  @!P0 BRA `(.L_x_10) ;  /* 0x00000000001c8947 */ /* 0x000fea0003800000 */
[----:B0-----:R-:W0:Y:S02]  /*0db0*/  LDC.64 R4, c[0x0][0x5a0] ;  /* 0x00016800ff047b82 */ /* 0x001e240000000a00 */
[----:B0-----:R-:W2:Y:S02]  /*0dc0*/  LDG.E.64 R4, desc[UR36][R4.64] ;  /* 0x0000002404047981 */ /* 0x001ea4000c1e1b00 */
[----:B--2---:R-:W-:-:S04]  /*0dd0*/  ISETP.NE.U32.AND P0, PT, R4, RZ, PT ;  /* 0x000000ff0400720c */ /* 0x004fc80003f05070 */
[----:B------:R-:W-:-:S13]  /*0de0*/  ISETP.NE.AND.EX P0, PT, R5, RZ, PT, P0 ;  /* 0x000000ff0500720c */ /* 0x000fda0003f05300 */
[----:B------:R-:W-:Y:S05]  /*0df0*/  @!P0 BRA `(.L_x_10) ;  /* 0x0000000000088947 */ /* 0x000fea0003800000 */
[----:B-1----:R0:W5:Y:S01]  /*0e00*/  LD.E R155, desc[UR36][R4.64] ;  /* 0x00000024049b7980 */ /* 0x002162000c101900 */
[----:B------:R-:W-:Y:S05]  /*0e10*/  BRA `(.L_x_11) ;  /* 0x0000000000247947 */ /* 0x000fea0003800000 */
.L_x_10:
[----:B------:R-:W-:Y:S02]  /*0e20*/  ULDC.64 UR4, c[0x0][0x590] ;  /* 0x0001640000047ab9 */ /* 0x000fe40000000a00 */
[----:B------:R-:W-:-:S04]  /*0e30*/  ISETP.NE.U32.AND P0, PT, RZ, UR4, PT ;  /* 0x00000004ff007c0c */ /* 0x000fc8000bf05070 */
[----:B------:R-:W-:-:S13]  /*0e40*/  ISETP.NE.AND.EX P0, PT, RZ, UR5, PT, P0 ;  /* 0x00000005ff007c0c */ /* 0x000fda000bf05300 */
[----:B------:R-:W-:Y:S05]  /*0e50*/  @!P0 BRA `(.L_x_12) ;  /* 0x00000000000c8947 */ /* 0x000fea0003800000 */
[----:B0-----:R-:W1:Y:S02]  /*0e60*/  LDC.64 R4, c[0x0][0x590] ;  /* 0x00016400ff047b82 */ /* 0x001e640000000a00 */
[----:B-1----:R1:W5:Y:S01]  /*0e70*/  LDG.E R155, desc[UR36][R4.64] ;  /* 0x00000024049b7981 */ /* 0x002362000c1e1900 */
[----:B------:R-:W-:Y:S05]  /*0e80*/  BRA `(.L_x_11) ;  /* 0x0000000000087947 */ /* 0x000fea0003800000 */
.L_x_12:
[----:B------:R-:W-:Y:S02]  /*0e90*/  ULDC UR4, c[0x0][0x584] ;  /* 0x0001610000047ab9 */ /* 0x000fe40000000800 */
[----:B-1----:R-:W-:-:S07]  /*0ea0*/  IMAD.U32 R155, RZ, RZ, UR4 ;  /* 0x00000004ff9b7e24 */ /* 0x002fce000f8e00ff */
.L_x_11:
[----:B------:R-:W-:-:S13]  /*0eb0*/  LOP3.LUT P0, RZ, R0, 0xff, RZ, 0xc0, !PT ;  /* 0x000000ff00ff7812 */ /* 0x000fda000780c0ff */
[----:B------:R-:W-:Y:S05]  /*0ec0*/  @!P0 EXIT ;  /* 0x000000000000894d */ /* 0x000fea0003800000 */
[----:B------:R-:W-:Y:S01]  /*0ed0*/  ULDC UR4, c[0x0][0x28c] ;  /* 0x0000a30000047ab9 */ /* 0x000fe20000000800 */
[----:B------:R-:W-:Y:S01]  /*0ee0*/  LOP3.LUT R166, R19, 0x1, RZ, 0xfc, !PT ;  /* 0x0000000113a67812 */ /* 0x000fe200078efcff */
[----:B------:R-:W-:Y:S01]  /*0ef0*/  UIADD3 UR4, UR4, 0x7f, URZ ;  /* 0x0000007f04047890 */ /* 0x000fe2000fffe03f */
[----:B------:R-:W-:Y:S01]  /*0f00*/  UMOV UR38, URZ ;  /* 0x0000003f00267c82 */ /* 0x000fe20008000000 */
[----:B------:R-:W-:Y:S02]  /*0f10*/  UMOV UR39, URZ ;  /* 0x0000003f00277c82 */ /* 0x000fe40008000000 */
[----:B------:R-:W-:-:S04]  /*0f20*/  USHF.R.S32.HI UR5, URZ, 0x1f, UR4 ;  /* 0x0000001f3f057899 */ /* 0x000fc80008011404 */
[----:B------:R-:W-:-:S04]  /*0f30*/  ULEA.HI UR5, UR5, UR4, URZ, 0x7 ;  /* 0x0000000405057291 */ /* 0x000fc8000f8f383f */
[----:B------:R-:W-:-:S12]  /*0f40*/  USHF.R.S32.HI UR40, URZ, 0x7, UR5 ;  /* 0x000000073f287899 */ /* 0x000fd80008011405 */
.L_x_284:
[----:B------:R-:W-:Y:S01]  /*0f50*/  LOP3.LUT R0, R18, 0x80, RZ, 0xc0, !PT ;  /* 0x0000008012007812 */ /* 0x000fe200078ec0ff */
[----:B--2---:R-:W2:Y:S01]  /*0f60*/  S2UR UR7, SR_CgaCtaId ;  /* 0x00000000000779c3 */ /* 0x004ea20000008800 */
[----:B------:R-:W-:Y:S02]  /*0f70*/  UMOV UR6, 0x400 ;  /* 0x0000040000067882 */ /* 0x000fe40000000000 */
[----:B------:R-:W-:-:S06]  /*0f80*/  SHF.R.U32.HI R0, RZ, 0x7, R0 ;  /* 0x00000007ff007819 */ /* 0x000fcc0000011600 */
[----:B---3--:R-:W3:Y:S01]  /*0f90*/  SHFL.IDX PT, R0, R0, RZ, 0x1f ;  /* 0x00001fff00007589 */ /* 0x008ee200000e0000 */
[----:B--2---:R-:W-:Y:S01]  /*0fa0*/  ULEA UR42, UR7, UR6, 0x18 ;  /* 0x00000006072a7291 */ /* 0x004fe2000f8ec03f */
[----:B---3--:R-:W-:-:S13]  /*0fb0*/  R2UR UR4, R0 ;  /* 0x00000000000472ca */ /* 0x008fda00000e0000 */
[----:B------:R-:W-:-:S04]  /*0fc0*/  ULEA.HI UR5, UR4, UR4, URZ, 0x1 ;  /* 0x0000000404057291 */ /* 0x000fc8000f8f083f */
[----:B------:R-:W-:-:S04]  /*0fd0*/  ULOP3.LUT UR5, UR5, 0x7fffe, URZ, 0xc0, !UPT ;  /* 0x0007fffe05057892 */ /* 0x000fc8000f8ec03f */
[----:B------:R-:W-:-:S03]  /*0fe0*/  UIADD3 UR5, UR4, -UR5, URZ ;  /* 0x8000000504057290 */ /* 0x000fc6000fffe03f */
[----:B------:R-:W-:Y:S01]  /*0ff0*/  ULDC UR4, c[0x0][0x28c] ;  /* 0x0000a30000047ab9 */ /* 0x000fe20000000800 */
[----:B------:R-:W-:Y:S01]  /*1000*/  ULEA UR5, UR5, UR42, 0xd ;  /* 0x0000002a05057291 */ /* 0x000fe2000f8e683f */
[----:B------:R-:W-:-:S03]  /*1010*/  ISETP.LT.AND P0, PT, RZ, UR4, PT ;  /* 0x00000004ff007c0c */ /* 0x000fc6000bf01270 */
[----:B------:R-:W-:-:S04]  /*1020*/  UIADD3 UR5, UR5, 0x100, URZ ;  /* 0x0000010005057890 */ /* 0x000fc8000fffe03f */
[----:B------:R-:W-:-:S04]  /*1030*/  USHF.R.U32.HI UR5, URZ, 0x4, UR5 ;  /* 0x000000043f057899 */ /* 0x000fc80008011605 */
[----:B------:R-:W-:Y:S02]  /*1040*/  ULOP3.LUT UR41, UR5, 0x3fff, URZ, 0xc0, !UPT ;  /* 0x00003fff05297892 */ /* 0x000fe4000f8ec03f */
[----:B-1--4-:R-:W-:Y:S10]  /*1050*/  @P0 BRA `(.L_x_13) ;  /* 0x0000000000400947 */ /* 0x012ff40003800000 */
[----:B------:R-:W-:Y:S01]  /*1060*/  MOV R0, 0x0 ;  /* 0x0000000000007802 */ /* 0x000fe20000000f00 */
[----:B------:R-:W-:Y:S01]  /*1070*/  ULDC.64 UR4, c[0x4][0x68] ;  /* 0x01001a0000047ab9 */ /* 0x000fe20000000a00 */
[----:B------:R-:W-:Y:S01]  /*1080*/  ULDC.64 UR6, c[0x4][0x8] ;  /* 0x0100020000067ab9 */ /* 0x000fe20000000a00 */
[----:B01----:R-:W-:Y:S01]  /*1090*/  MOV R4, UR4 ;  /* 0x0000000400047c02 */ /* 0x003fe20008000f00 */
[----:B------:R0:W1:Y:S01]  /*10a0*/  LDC.64 R14, c[0x4][R0] ;  /* 0x01000000000e7b82 */ /* 0x0000620000000a00 */
[----:B------:R-:W-:Y:S01]  /*10b0*/  IMAD.U32 R5, RZ, RZ, UR5 ;  /* 0x00000005ff057e24 */ /* 0x000fe2000f8e00ff */
[----:B------:R-:W-:Y:S01]  /*10c0*/  ULDC.64 UR4, c[0x4][0x70] ;  /* 0x01001c0000047ab9 */ /* 0x000fe20000000a00 */
[----:B------:R-:W-:Y:S01]  /*10d0*/  IMAD.U32 R10, RZ, RZ, UR6 ;  /* 0x00000006ff0a7e24 */ /* 0x000fe2000f8e00ff */
[----:B------:R-:W-:Y:S01]  /*10e0*/  MOV R7, UR5 ;  /* 0x0000000500077c02 */ /* 0x000fe20008000f00 */
[----:B------:R-:W-:Y:S01]  /*10f0*/  IMAD.U32 R6, RZ, RZ, UR4 ;  /* 0x00000004ff067e24 */ /* 0x000fe2000f8e00ff */
[----:B------:R-:W-:Y:S01]  /*1100*/  MOV R8, 0x1e1 ;  /* 0x000001e100087802 */ /* 0x000fe20000000f00 */
[----:B------:R-:W-:-:S02]  /*1110*/  IMAD.U32 R11, RZ, RZ, UR7 ;  /* 0x00000007ff0b7e24 */ /* 0x000fc4000f8e00ff */
[----:B------:R-:W-:Y:S02]  /*1120*/  IMAD.MOV.U32 R12, RZ, RZ, 0x1 ;  /* 0x00000001ff0c7424 */ /* 0x000fe400078e00ff */
[----:B0-----:R-:W-:-:S07]  /*1130*/  IMAD.MOV.U32 R13, RZ, RZ, RZ ;  /* 0x000000ffff0d7224 */ /* 0x001fce00078e00ff */
[----:B------:R-:W-:-:S07]  /*1140*/  LEPC R20, `(.L_x_13) ;  /* 0x000000001014794e */ /* 0x000fce0000000000 */
[----:B-1---5:R-:W-:Y:S05]  /*1150*/  CALL.ABS.NOINC R14 ;  /* 0x000000000e007343 */ /* 0x022fea0003c00000 */
.L_x_13:
[----:B------:R-:W-:-:S13]  /*1160*/  ISETP.NE.AND P0, PT, R166, 0x3, PT ;  /* 0x00000003a600780c */ /* 0x000fda0003f05270 */
[----:B------:R-:W-:Y:S05]  /*1170*/  @!P0 BRA `(.L_x_14) ;  /* 0x0000000000048947 */ /* 0x000fea0003800000 */
[----:B------:R-:W-:Y:S01]  /*1180*/  BPT.TRAP 0x1 ;  /* 0x000000040000795c */ /* 0x000fe20000300000 */
.L_x_14:
[----:B------:R-:W-:Y:S01]  /*1190*/  IMAD.U32 R0, RZ, RZ, UR38 ;  /* 0x00000026ff007e24 */ /* 0x000fe2000f8e00ff */
[----:B------:R-:W-:-:S04]  /*11a0*/  MOV R3, UR39 ;  /* 0x0000002700037c02 */ /* 0x000fc80008000f00 */
[----:B------:R-:W-:Y:S02]  /*11b0*/  LEA R3, R3, UR42, 0x3 ;  /* 0x0000002a03037c11 */ /* 0x000fe4000f8e18ff */
[----:B------:R-:W-:-:S04]  /*11c0*/  SHF.L.U32 R0, R0, 0x1f, RZ ;  /* 0x0000001f00007819 */ /* 0x000fc800000006ff */
[----:B------:R2:W3:Y:S01]  /*11d0*/  SYNCS.PHASECHK.TRANS64.TRYWAIT P1, [R3+URZ], R0 ;  /* 0x00000000030075a7 */ /* 0x0004e2000802017f */
[----:B------:R-:W-:Y:S05]  /*11e0*/  @!P0 BRA `(.L_x_15) ;  /* 0x0000000000048947 */ /* 0x000fea0003800000 */
[----:B------:R-:W-:Y:S01]  /*11f0*/  BPT.TRAP 0x1 ;  /* 0x000000040000795c */ /* 0x000fe20000300000 */
.L_x_15:
[----:B---3--:R-:W-:Y:S05]  /*1200*/  @P1 BRA `(.L_x_16) ;  /* 0x0000000000081947 */ /* 0x008fea0003800000 */
[----:B------:R-:W3:Y:S02]  /*1210*/  SYNCS.PHASECHK.TRANS64.TRYWAIT P1, [R3+URZ], R0 ;  /* 0x00000000030075a7 */ /* 0x000ee4000802017f */
[----:B---3--:R-:W-:Y:S05]  /*1220*/  @!P1 BRA `(.L_x_17) ;  /* 0x000000a400489947 */ /* 0x008fea0003800000 */
.L_x_16:
[----:B------:R-:W-:-:S04]  /*1230*/  UISETP.LT.AND UP0, UPT, UR40, 0x1, UPT ;  /* 0x000000012800788c */ /* 0x000fc8000bf01270 */
[----:B------:R-:W-:-:S04]  /*1240*/  USEL UR4, UR40, 0x1, UP0 ;  /* 0x0000000128047887 */ /* 0x000fc80008000000 */
[----:B------:R-:W-:-:S06]  /*1250*/  UIADD3 UR4, UR40, -UR4, URZ ;  /* 0x8000000428047290 */ /* 0x000fcc000fffe03f */
[----:B--23--:R-:W-:Y:S01]  /*1260*/  IMAD.U32 R0, RZ, RZ, UR4 ;  /* 0x00000004ff007e24 */ /* 0x00cfe2000f8e00ff */
[----:B------:R-:W-:Y:S05]  /*1270*/  WARPSYNC.ALL ;  /* 0x0000000000007948 */ /* 0x000fea0003800000 */
[----:B------:R-:W-:Y:S01]  /*1280*/  ISETP.GE.AND P1, PT, R0, 0x1, PT ;  /* 0x000000010000780c */ /* 0x000fe20003f26270 */
[----:B------:R-:W-:Y:S01]  /*1290*/  UIADD3 UR4, UR42, 0xa0100, URZ ;  /* 0x000a01002a047890 */ /* 0x000fe2000fffe03f */
[----:B------:R-:W-:Y:S01]  /*12a0*/  WARPGROUP.ARRIVE ;  /* 0x00000000000079c5 */ /* 0x000fe20000000000 */
[----:B------:R-:W-:Y:S01]  /*12b0*/  UMOV UR9, 0x40000040 ;  /* 0x4000004000097882 */ /* 0x000fe20000000000 */
[----:B------:R-:W-:Y:S01]  /*12c0*/  UMOV UR11, 0x40000040 ;  /* 0x40000040000b7882 */ /* 0x000fe20000000000 */
[----:B------:R-:W-:Y:S01]  /*12d0*/  USHF.R.U32.HI UR4, URZ, 0x4, UR4 ;  /* 0x000000043f047899 */ /* 0x000fe20008011604 */
[----:B------:R-:W-:Y:S01]  /*12e0*/  UMOV UR15, UR11 ;  /* 0x0000000b000f7c82 */ /* 0x000fe20008000000 */
[----:B------:R-:W-:-:S02]  /*12f0*/  UMOV UR13, 0x40000040 ;  /* 0x40000040000d7882 */ /* 0x000fc40000000000 */
[----:B------:R-:W-:Y:S02]  /*1300*/  ULOP3.LUT UR5, UR4, 0x3fff, URZ, 0xc0, !UPT ;  /* 0x00003fff04057892 */ /* 0x000fe4000f8ec03f */
[----:B------:R-:W-:Y:S02]  /*1310*/  ULOP3.LUT UR4, UR41, 0x10000, URZ, 0xfc, !UPT ;  /* 0x0001000029047892 */ /* 0x000fe4000f8efc3f */
[----:B------:R-:W-:Y:S02]  /*1320*/  ULOP3.LUT UR5, UR5, 0x10000, URZ, 0xfc, !UPT ;  /* 0x0001000005057892 */ /* 0x000fe4000f8efc3f */
[----:B------:R-:W-:Y:S02]  /*1330*/  ULEA UR8, UR39, UR4, 0xd ;  /* 0x0000000427087291 */ /* 0x000fe4000f8e683f */
[----:B------:R-:W-:Y:S02]  /*1340*/  ULEA UR6, UR39, UR5, 0xc ;  /* 0x0000000527067291 */ /* 0x000fe4000f8e603f */
[----:B------:R-:W-:-:S05]  /*1350*/  UIADD3 UR12, UR8, 0x400, URZ ;  /* 0x00000400080c7890 */ /* 0x000fca000fffe03f */
[----:B------:R-:W-:Y:S02]  /*1360*/  UMOV UR10, UR6 ;  /* 0x00000006000a7c82 */ /* 0x000fe40008000000 */
[----:B------:R-:W-:Y:S01]  /*1370*/  HGMMA.64x128x8.F32.TF32 R88, gdesc[UR8], RZ, !UPT, gsb0 ;  /* 0x05e00000085879f0 */ /* 0x000fe2000c0028ff */
[----:B------:R-:W-:Y:S02]  /*1380*/  UMOV UR14, UR10 ;  /* 0x0000000a000e7c82 */ /* 0x000fe40008000000 */
[----:B------:R-:W-:Y:S02]  /*1390*/  WARPGROUP.DEPBAR.LE gsb0, 0x0 ;  /* 0x00008000000079c5 */ /* 0x000fe40000010000 */
[----:B------:R-:W-:-:S07]  /*13a0*/  WARPGROUP.ARRIVE ;  /* 0x00000000000079c5 */ /* 0x000fce0000000000 */
[----:B------:R-:W-:Y:S01]  /*13b0*/  HGMMA.64x128x8.F32.TF32 R24, gdesc[UR12], RZ, !UPT, gsb0 ;  /* 0x05e000000c1879f0 */ /* 0x000fe2000c0028ff */
[----:B------:R-:W-:Y:S02]  /*13c0*/  UIADD3 UR12, UR8, 0x2, URZ ;  /* 0x00000002080c7890 */ /* 0x000fe4000fffe03f */
[----:B------:R-:W-:Y:S01]  /*13d0*/  UIADD3 UR14, UR6, 0x2, URZ ;  /* 0x00000002060e7890 */ /* 0x000fe2000fffe03f */
[----:B------:R-:W-:Y:S01]  /*13e0*/  UMOV UR13, 0x40000040 ;  /* 0x40000040000d7882 */ /* 0x000fe20000000000 */
[----:B------:R-:W-:Y:S01]  /*13f0*/  UMOV UR15, 0x40000040 ;  /* 0x40000040000f7882 */ /* 0x000fe20000000000 */
[----:B------:R-:W-:Y:S02]  /*1400*/  WARPGROUP.DEPBAR.LE gsb0, 0x0 ;  /* 0x00008000000079c5 */ /* 0x000fe40000010000 */
[----:B------:R-:W-:-:S06]  /*1410*/  WARPGROUP.ARRIVE ;  /* 0x00000000000079c5 */ /* 0x000fcc0000000000 */
[----:B------:R-:W-:Y:S01]  /*1420*/  HGMMA.64x128x8.F32.TF32 R88, gdesc[UR12], R88, gsb0 ;  /* 0x05e000000c5879f0 */ /* 0x000fe20008002858 */
[----:B------:R-:W-:Y:S01]  /*1430*/  UIADD3 UR12, UR8, 0x402, URZ ;  /* 0x00000402080c7890 */ /* 0x000fe2000fffe03f */
[----:B------:R-:W-:Y:S01]  /*1440*/  UMOV UR13, 0x40000040 ;  /* 0x40000040000d7882 */ /* 0x000fe20000000000 */
[----:B------:R-:W-:Y:S02]  /*1450*/  WARPGROUP.DEPBAR.LE gsb0, 0x0 ;  /* 0x00008000000079c5 */ /* 0x000fe40000010000 */
[----:B------:R-:W-:-:S07]  /*1460*/  WARPGROUP.ARRIVE ;  /* 0x00000000000079c5 */ /* 0x000fce0000000000 */
[----:B------:R-:W-:Y:S01]  /*1470*/  HGMMA.64x128x8.F32.TF32 R24, gdesc[UR12], R24, gsb0 ;  /* 0x05e000000c1879f0 */ /* 0x000fe20008002818 */
        /* <DEDUP_REMOVED lines=167> */
[----:B------:R-:W-:Y:S03]  /*1ef0*/  HGMMA.64x128x8.F32.TF32 R24, gdesc[UR12], R24, gsb0 ;  /* 0x05e000000c1879f0 */ /* 0x000fe60008002818 */
[----:B------:R-:W-:Y:S02]  /*1f00*/  WARPGROUP.DEPBAR.LE gsb0, 0x0 ;  /* 0x00008000000079c5 */ /* 0x000fe40000010000 */
[----:B------:R-:W-:Y:S05]  /*1f10*/  @!P1 BRA `(.L_x_18) ;  /* 0x0000000c00a89947 */ /* 0x000fea0003800000 */
[----:B------:R-:W-:-:S04]  /*1f20*/  UIADD3 UR6, UR39, 0x1, URZ ;  /* 0x0000000127067890 */ /* 0x000fc8000fffe03f */
[----:B------:R-:W-:-:S04]  /*1f30*/  UISETP.NE.AND UP0, UPT, UR6, 0x5, UPT ;  /* 0x000000050600788c */ /* 0x000fc8000bf05270 */
[----:B------:R-:W-:Y:S02]  /*1f40*/  USEL UR7, URZ, 0x1, UP0 ;  /* 0x000000013f077887 */ /* 0x000fe40008000000 */
[----:B------:R-:W-:Y:S02]  /*1f50*/  USEL UR6, UR6, URZ, UP0 ;  /* 0x0000003f06067287 */ /* 0x000fe40008000000 */
[----:B------:R-:W-:-:S06]  /*1f60*/  ULOP3.LUT UR7, UR38, UR7, URZ, 0x3c, !UPT ;  /* 0x0000000726077292 */ /* 0x000fcc000f8e3c3f */
[----:B01----:R-:W-:Y:S01]  /*1f70*/  MOV R5, UR7 ;  /* 0x0000000700057c02 */ /* 0x003fe20008000f00 */
[----:B------:R-:W-:-:S06]  /*1f80*/  UMOV UR7, UR39 ;  /* 0x0000002700077c82 */ /* 0x000fcc0008000000 */
.L_x_25:
[----:B01----:R-:W-:Y:S05]  /*1f90*/  @!P0 BRA `(.L_x_19) ;  /* 0x0000000000048947 */ /* 0x003fea0003800000 */
[----:B------:R-:W-:Y:S01]  /*1fa0*/  BPT.TRAP 0x1 ;  /* 0x000000040000795c */ /* 0x000fe20000300000 */
.L_x_19:
[----:B------:R-:W0:Y:S01]  /*1fb0*/  S2UR UR9, SR_CgaCtaId ;  /* 0x00000000000979c3 */ /* 0x000e220000008800 */
[----:B------:R-:W-:Y:S01]  /*1fc0*/  UMOV UR8, 0x400 ;  /* 0x0000040000087882 */ /* 0x000fe20000000000 */
[----:B------:R-:W-:Y:S01]  /*1fd0*/  SHF.L.U32 R3, R5, 0x1f, RZ ;  /* 0x0000001f05037819 */ /* 0x000fe200000006ff */
[----:B0-----:R-:W-:-:S04]  /*1fe0*/  ULEA UR8, UR9, UR8, 0x18 ;  /* 0x0000000809087291 */ /* 0x001fc8000f8ec03f */
[----:B------:R-:W-:-:S09]  /*1ff0*/  ULEA UR9, UR6, UR8, 0x3 ;  /* 0x0000000806097291 */ /* 0x000fd2000f8e183f */
[----:B------:R0:W1:Y:S01]  /*2000*/  SYNCS.PHASECHK.TRANS64.TRYWAIT P1, [UR9], R3 ;  /* 0x00000003ff0075a7 */ /* 0x0000620008020149 */
[----:B------:R-:W-:Y:S05]  /*2010*/  @!P0 BRA `(.L_x_20) ;  /* 0x0000000000048947 */ /* 0x000fea0003800000 */
[----:B------:R-:W-:Y:S01]  /*2020*/  BPT.TRAP 0x1 ;  /* 0x000000040000795c */ /* 0x000fe20000300000 */
.L_x_20:
[----:B-1----:R-:W-:Y:S05]  /*2030*/  @P1 BRA `(.L_x_21) ;  /* 0x0000000000081947 */ /* 0x002fea0003800000 */
[----:B------:R-:W1:Y:S02]  /*2040*/  SYNCS.PHASECHK.TRANS64.TRYWAIT P1, [UR9], R3 ;  /* 0x00000003ff0075a7 */ /* 0x000e640008020149 */
[----:B-1----:R-:W-:Y:S05]  /*2050*/  @!P1 BRA `(.L_x_22) ;  /* 0x0000009400d09947 */ /* 0x002fea0003800000 */
.L_x_21:
[----:B------:R-:W-:Y:S01]  /*2060*/  ULEA UR12, UR6, UR5, 0xc ;  /* 0x00000005060c7291 */ /* 0x000fe2000f8e603f */
[----:B------:R-:W-:Y:S01]  /*2070*/  WARPGROUP.ARRIVE ;  /* 0x00000000000079c5 */ /* 0x000fe20000000000 */
[----:B------:R-:W-:Y:S01]  /*2080*/  ULEA UR10, UR6, UR4, 0xd ;  /* 0x00000004060a7291 */ /* 0x000fe2000f8e683f */
[----:B------:R-:W-:Y:S01]  /*2090*/  UMOV UR19, 0x40000040 ;  /* 0x4000004000137882 */ /* 0x000fe20000000000 */
[----:B------:R-:W-:Y:S01]  /*20a0*/  UMOV UR17, 0x40000040 ;  /* 0x4000004000117882 */ /* 0x000fe20000000000 */
[----:B------:R-:W-:Y:S02]  /*20b0*/  UIADD3 UR14, UR12, 0xc06, URZ ;  /* 0x00000c060c0e7890 */ /* 0x000fe4000fffe03f */
[----:B------:R-:W-:Y:S02]  /*20c0*/  UMOV UR18, UR12 ;  /* 0x0000000c00127c82 */ /* 0x000fe40008000000 */
[----:B------:R-:W-:Y:S01]  /*20d0*/  UMOV UR16, UR10 ;  /* 0x0000000a00107c82 */ /* 0x000fe20008000000 */
[----:B------:R-:W-:Y:S01]  /*20e0*/  UMOV UR15, 0x40000040 ;  /* 0x40000040000f7882 */ /* 0x000fe20000000000 */
[----:B------:R-:W-:Y:S01]  /*20f0*/  HGMMA.64x128x8.F32.TF32 R88, gdesc[UR16], R88, gsb0 ;  /* 0x05e00000105879f0 */ /* 0x000fe20008002858 */
[----:B------:R-:W-:Y:S01]  /*2100*/  UIADD3 UR16, UR10, 0x400, URZ ;  /* 0x000004000a107890 */ /* 0x000fe2000fffe03f */
[----:B------:R-:W-:Y:S01]  /*2110*/  UMOV UR17, 0x40000040 ;  /* 0x4000004000117882 */ /* 0x000fe20000000000 */
[----:B------:R-:W-:Y:S01]  /*2120*/  UMOV UR13, 0x40000040 ;  /* 0x40000040000d7882 */ /* 0x000fe20000000000 */
[----:B------:R-:W-:-:S02]  /*2130*/  WARPGROUP.DEPBAR.LE gsb0, 0x0 ;  /* 0x00008000000079c5 */ /* 0x000fc40000010000 */
[----:B------:R-:W-:-:S06]  /*2140*/  WARPGROUP.ARRIVE ;  /* 0x00000000000079c5 */ /* 0x000fcc0000000000 */
        /* <DEDUP_REMOVED lines=161> */
[----:B------:R-:W-:Y:S01]  /*2b60*/  UIADD3 UR12, UR10, 0x1806, URZ ;  /* 0x000018060a0c7890 */ /* 0x000fe2000fffe03f */
        /* <DEDUP_REMOVED lines=9> */
[----:B------:R-:W-:-:S07]  /*2c00*/  WARPGROUP.ARRIVE ;  /* 0x00000000000079c5 */ /* 0x000fce0000000000 */
        /* <DEDUP_REMOVED lines=8> */
[----:B------:R-:W-:Y:S01]  /*2c90*/  BPT.TRAP 0x1 ;  /* 0x000000040000795c */ /* 0x000fe20000300000 */
.L_x_23:
[----:B------:R-:W-:Y:S01]  /*2ca0*/  ULEA UR8, UR7, UR8, 0x3 ;  /* 0x0000000807087291 */ /* 0x000fe2000f8e183f */
[----:B------:R-:W-:-:S03]  /*2cb0*/  ISETP.GT.U32.AND P1, PT, R19, 0x1, PT ;  /* 0x000000011300780c */ /* 0x000fc60003f24070 */
[----:B------:R-:W-:-:S04]  /*2cc0*/  UIADD3 UR8, UR8, 0x28, URZ ;  /* 0x0000002808087890 */ /* 0x000fc8000fffe03f */
[----:B------:R-:W-:-:S09]  /*2cd0*/  UPRMT UR8, URZ, 0x654, UR8 ;  /* 0x000006543f087896 */ /* 0x000fd20008000008 */
[----:B------:R-:W-:Y:S01]  /*2ce0*/  SYNCS.ARRIVE.TRANS64.RED.A1T0 RZ, [UR8], RZ ;  /* 0x000000ffffff79a7 */ /* 0x000fe20008100408 */
[----:B------:R-:W-:Y:S05]  /*2cf0*/  @P1 BRA `(.L_x_24) ;  /* 0x0000000000041947 */ /* 0x000fea0003800000 */
[----:B------:R-:W-:Y:S01]  /*2d00*/  BPT.TRAP 0x1 ;  /* 0x000000040000795c */ /* 0x000fe20000300000 */
.L_x_24:
[----:B------:R-:W-:Y:S01]  /*2d10*/  UIADD3 UR6, UR6, 0x1, URZ ;  /* 0x0000000106067890 */ /* 0x000fe2000fffe03f */
[C---:B------:R-:W-:Y:S01]  /*2d20*/  ISETP.GT.AND P1, PT, R0.reuse, 0x1, PT ;  /* 0x000000010000780c */ /* 0x040fe20003f24270 */
[----:B------:R-:W-:Y:S01]  /*2d30*/  UIADD3 UR7, UR7, 0x1, URZ ;  /* 0x0000000107077890 */ /* 0x000fe2000fffe03f */
[----:B------:R-:W-:Y:S01]  /*2d40*/  VIADD R0, R0, 0xffffffff ;  /* 0xffffffff00007836 */ /* 0x000fe20000000000 */
[----:B------:R-:W-:Y:S02]  /*2d50*/  UISETP.NE.AND UP0, UPT, UR6, 0x5, UPT ;  /* 0x000000050600788c */ /* 0x000fe4000bf05270 */
[----:B------:R-:W-:Y:S02]  /*2d60*/  UISETP.NE.AND UP1, UPT, UR7, 0x5, UPT ;  /* 0x000000050700788c */ /* 0x000fe4000bf25270 */
[----:B------:R-:W-:Y:S02]  /*2d70*/  USEL UR8, URZ, 0x1, UP0 ;  /* 0x000000013f087887 */ /* 0x000fe40008000000 */
[----:B------:R-:W-:-:S02]  /*2d80*/  USEL UR6, UR6, URZ, UP0 ;  /* 0x0000003f06067287 */ /* 0x000fc40008000000 */
[----:B------:R-:W-:Y:S02]  /*2d90*/  USEL UR7, UR7, URZ, UP1 ;  /* 0x0000003f07077287 */ /* 0x000fe40008800000 */
[----:B------:R-:W-:Y:S01]  /*2da0*/  LOP3.LUT R5, R5, UR8, RZ, 0x3c, !PT ;  /* 0x0000000805057c12 */ /* 0x000fe2000f8e3cff */
[----:B------:R-:W-:Y:S09]  /*2db0*/  @P1 BRA `(.L_x_25) ;  /* 0xfffffff000741947 */ /* 0x000ff2000383ffff */
.L_x_18:
[----:B------:R-:W2:Y:S02]  /*2dc0*/  LDC R0, c[0x0][0x28c] ;  /* 0x0000a300ff007b82 */ /* 0x000ea40000000800 */
[----:B--2---:R-:W-:-:S13]  /*2dd0*/  ISETP.GE.AND P1, PT, R0, 0x1, PT ;  /* 0x000000010000780c */ /* 0x004fda0003f26270 */
[----:B------:R-:W-:Y:S05]  /*2de0*/  @!P1 BRA `(.L_x_26) ;  /* 0x0000000000489947 */ /* 0x000fea0003800000 */
[----:B------:R-:W-:Y:S05]  /*2df0*/  @!P0 BRA `(.L_x_27) ;  /* 0x0000000000048947 */ /* 0x000fea0003800000 */
[----:B------:R-:W-:Y:S01]  /*2e00*/  BPT.TRAP 0x1 ;  /* 0x000000040000795c */ /* 0x000fe20000300000 */
.L_x_27:
[----:B------:R-:W2:Y:S01]  /*2e10*/  S2UR UR7, SR_CgaCtaId ;  /* 0x00000000000779c3 */ /* 0x000ea20000008800 */
[----:B------:R-:W-:Y:S01]  /*2e20*/  UISETP.LT.AND UP0, UPT, UR40, 0x1, UPT ;  /* 0x000000012800788c */ /* 0x000fe2000bf01270 */
[----:B------:R-:W-:-:S03]  /*2e30*/  ISETP.GT.U32.AND P0, PT, R19, 0x1, PT ;  /* 0x000000011300780c */ /* 0x000fc60003f04070 */
[----:B------:R-:W-:-:S04]  /*2e40*/  USEL UR6, UR40, 0x1, UP0 ;  /* 0x0000000128067887 */ /* 0x000fc80008000000 */
[----:B------:R-:W-:-:S04]  /*2e50*/  UIADD3 UR6, UR39, UR40, -UR6 ;  /* 0x0000002827067290 */ /* 0x000fc8000fffe806 */
[----:B------:R-:W-:-:S04]  /*2e60*/  UIMAD.WIDE.U32 UR4, UR6, -0x33333333, URZ ;  /* 0xcccccccd060478a5 */ /* 0x000fc8000f8e003f */
[----:B------:R-:W-:-:S03]  /*2e70*/  USHF.R.U32.HI UR4, URZ, 0x2, UR5 ;  /* 0x000000023f047899 */ /* 0x000fc60008011605 */
[----:B------:R-:W-:Y:S01]  /*2e80*/  UMOV UR5, 0x400 ;  /* 0x0000040000057882 */ /* 0x000fe20000000000 */
[----:B------:R-:W-:Y:S02]  /*2e90*/  UIMAD UR6, UR4, -0x5, UR6 ;  /* 0xfffffffb040678a4 */ /* 0x000fe4000f8e0206 */
[----:B--2---:R-:W-:-:S04]  /*2ea0*/  ULEA UR5, UR7, UR5, 0x18 ;  /* 0x0000000507057291 */ /* 0x004fc8000f8ec03f */
[----:B------:R-:W-:-:S04]  /*2eb0*/  ULEA UR6, UR6, UR5, 0x3 ;  /* 0x0000000506067291 */ /* 0x000fc8000f8e183f */
[----:B------:R-:W-:-:S04]  /*2ec0*/  UIADD3 UR6, UR6, 0x28, URZ ;  /* 0x0000002806067890 */ /* 0x000fc8000fffe03f */
[----:B------:R-:W-:-:S09]  /*2ed0*/  UPRMT UR6, URZ, 0x654, UR6 ;  /* 0x000006543f067896 */ /* 0x000fd20008000006 */
[----:B------:R-:W-:Y:S01]  /*2ee0*/  SYNCS.ARRIVE.TRANS64.RED.A1T0 RZ, [UR6], RZ ;  /* 0x000000ffffff79a7 */ /* 0x000fe20008100406 */
[----:B------:R-:W-:Y:S05]  /*2ef0*/  @P0 BRA `(.L_x_26) ;  /* 0x0000000000040947 */ /* 0x000fea0003800000 */
[----:B------:R-:W-:Y:S01]  /*2f00*/  BPT.TRAP 0x1 ;  /* 0x000000040000795c */ /* 0x000fe20000300000 */
.L_x_26:
[----:B------:R-:W2:Y:S01]  /*2f10*/  LDC R6, c[0x0][0x288] ;  /* 0x0000a200ff067b82 */ /* 0x000ea20000000800 */
[----:B01----:R-:W-:Y:S01]  /*2f20*/  LOP3.LUT R4, R18, 0x60, RZ, 0xc0, !PT ;  /* 0x0000006012047812 */ /* 0x003fe200078ec0ff */
[----:B------:R-:W-:Y:S01]  /*2f30*/  UIADD3 UR39, UR40, UR39, URZ ;  /* 0x0000002728277290 */ /* 0x000fe2000fffe03f */
[----:B------:R-:W-:Y:S01]  /*2f40*/  SHF.L.U32 R13, R153, 0x7, RZ ;  /* 0x00000007990d7819 */ /* 0x000fe200000006ff */
[----:B------:R-:W-:Y:S01]  /*2f50*/  IMAD.SHL.U32 R15, R152, 0x100, RZ ;  /* 0x00000100980f7824 */ /* 0x000fe200078e00ff */
[----:B------:R-:W-:Y:S01]  /*2f60*/  SHF.R.U32.HI R10, RZ, 0x1, R4 ;  /* 0x00000001ff0a7819 */ /* 0x000fe20000011604 */
[----:B------:R-:W-:Y:S01]  /*2f70*/  UISETP.GT.U32.AND UP0, UPT, UR39, 0x4, UPT ;  /* 0x000000042700788c */ /* 0x000fe2000bf04070 */
[----:B------:R-:W-:Y:S01]  /*2f80*/  LOP3.LUT R4, R18, 0x3, RZ, 0xc0, !PT ;  /* 0x0000000312047812 */ /* 0x000fe200078ec0ff */
[----:B------:R-:W-:Y:S01]  /*2f90*/  ULDC UR7, c[0x0][0x284] ;  /* 0x0000a10000077ab9 */ /* 0x000fe20000000800 */
[----:B------:R-:W-:Y:S01]  /*2fa0*/  SHF.R.U32.HI R3, RZ, 0x2, R18 ;  /* 0x00000002ff037819 */ /* 0x000fe20000011612 */
[----:B------:R-:W-:Y:S01]  /*2fb0*/  UISETP.LT.U32.AND UP0, UPT, UR40, 0x5, UP0 ;  /* 0x000000052800788c */ /* 0x000fe20008701070 */
[----:B------:R-:W-:Y:S01]  /*2fc0*/  LOP3.LUT R0, R22, 0x1, RZ, 0xc0, !PT ;  /* 0x0000000116007812 */ /* 0x000fe200078ec0ff */
[----:B------:R-:W-:Y:S01]  /*2fd0*/  UISETP.GE.U32.AND UP1, UPT, UR40, 0x5, UPT ;  /* 0x000000052800788c */ /* 0x000fe2000bf26070 */
[----:B------:R-:W-:Y:S01]  /*2fe0*/  LOP3.LUT R3, R3, 0x7, RZ, 0xc0, !PT ;  /* 0x0000000703037812 */ /* 0x000fe200078ec0ff */
[----:B------:R-:W-:Y:S01]  /*2ff0*/  ULDC.64 UR8, c[0x0][0x5d0] ;  /* 0x0001740000087ab9 */ /* 0x000fe20000000a00 */
[----:B------:R-:W-:Y:S01]  /*3000*/  SHF.R.S32.HI R21, RZ, 0x1f, R23 ;  /* 0x0000001fff157819 */ /* 0x000fe20000011417 */
[----:B------:R-:W-:Y:S01]  /*3010*/  IMAD.SHL.U32 R8, R0, 0x40, RZ ;  /* 0x0000004000087824 */ /* 0x000fe200078e00ff */
[----:B------:R-:W-:Y:S01]  /*3020*/  IADD3 R5, RZ, -R10, -R3 ;  /* 0x8000000aff057210 */ /* 0x000fe20007ffe803 */
[----:B------:R-:W-:-:S02]  /*3030*/  UIMAD.WIDE.U32 UR4, UR39, -0x33333333, URZ ;  /* 0xcccccccd270478a5 */ /* 0x000fc4000f8e003f */
[----:B------:R-:W-:Y:S01]  /*3040*/  USEL UR6, URZ, 0x1, !UP0 ;  /* 0x000000013f067887 */ /* 0x000fe2000c000000 */
[----:B------:R-:W-:Y:S01]  /*3050*/  LOP3.LUT R3, R8, 0x40, R3, 0xe2, !PT ;  /* 0x0000004008037812 */ /* 0x000fe200078ee203 */
[----:B------:R-:W-:Y:S01]  /*3060*/  IMAD.WIDE R8, R152, 0x100, RZ ;  /* 0x0000010098087825 */ /* 0x000fe200078e02ff */
[----:B------:R-:W-:Y:S01]  /*3070*/  USHF.R.U32.HI UR4, URZ, 0x2, UR5 ;  /* 0x000000023f047899 */ /* 0x000fe20008011605 */
[----:B--2---:R-:W-:Y:S01]  /*3080*/  ISETP.GE.AND P0, PT, R13, R6, PT ;  /* 0x000000060d00720c */ /* 0x004fe20003f06270 */
[----:B------:R-:W-:Y:S01]  /*3090*/  ULOP3.LUT UR38, UR38, UR6, URZ, 0x3c, !UPT ;  /* 0x0000000626267292 */ /* 0x000fe2000f8e3c3f */
[----:B------:R-:W-:Y:S01]  /*30a0*/  IMAD R12, R4, -0x2, R6 ;  /* 0xfffffffe040c7824 */ /* 0x000fe200078e0206 */
[----:B------:R-:W-:Y:S01]  /*30b0*/  LOP3.LUT R153, R8, R3, R10, 0xfe, !PT ;  /* 0x0000000308997212 */ /* 0x000fe200078efe0a */
[----:B------:R-:W-:Y:S01]  /*30c0*/  IMAD.SHL.U32 R6, R18, 0x2, RZ ;  /* 0x0000000212067824 */ /* 0x000fe200078e00ff */
[----:B------:R-:W-:Y:S01]  /*30d0*/  ISETP.GE.OR P0, PT, R15, UR7, P0 ;  /* 0x000000070f007c0c */ /* 0x000fe20008706670 */
[----:B------:R-:W-:Y:S01]  /*30e0*/  IMAD R4, R21, UR8, RZ ;  /* 0x0000000815047c24 */ /* 0x000fe2000f8e02ff */
[----:B------:R-:W-:Y:S01]  /*30f0*/  UIMAD UR39, UR4, -0x5, UR39 ;  /* 0xfffffffb042778a4 */ /* 0x000fe2000f8e0227 */
[----:B------:R-:W-:Y:S01]  /*3100*/  IMAD R0, R0, -0x40, R5 ;  /* 0xffffffc000007824 */ /* 0x000fe200078e0205 */
[----:B------:R-:W-:Y:S01]  /*3110*/  LOP3.LUT R6, R13, 0x6, R6, 0xf8, !PT ;  /* 0x000000060d067812 */ /* 0x000fe200078ef806 */
[----:B------:R-:W-:Y:S01]  /*3120*/  IMAD R11, R23, UR9, R4 ;  /* 0x00000009170b7c24 */ /* 0x000fe2000f8e0204 */
[----:B------:R-:W-:Y:S01]  /*3130*/  @UP1 ULOP3.LUT UR38, UR38, 0x1, UR4, 0x78, !UPT ;  /* 0x0000000126261892 */ /* 0x000fe2000f8e7804 */
[----:B------:R-:W-:Y:S01]  /*3140*/  IMAD.MOV.U32 R152, RZ, RZ, -0x1 ;  /* 0xffffffffff987424 */ /* 0x000fe200078e00ff */
[----:B------:R-:W-:-:S02]  /*3150*/  SHF.R.S32.HI R7, RZ, 0x1f, R6 ;  /* 0x0000001fff077819 */ /* 0x000fc40000011406 */
[----:B------:R-:W-:Y:S01]  /*3160*/  IADD3 R3, -R15, UR7, R0 ;  /* 0x000000070f037c10 */ /* 0x000fe2000fffe100 */
[----:B------:R-:W-:Y:S02]  /*3170*/  IMAD.IADD R0, R12, 0x1, -R13 ;  /* 0x000000010c007824 */ /* 0x000fe400078e0a0d */
[----:B------:R-:W-:-:S05]  /*3180*/  IMAD.WIDE.U32 R4, R23, UR8, R6 ;  /* 0x0000000817047c25 */ /* 0x000fca000f8e0006 */
[----:B------:R-:W-:Y:S02]  /*3190*/  IADD3 R11, R5, R11, RZ ;  /* 0x0000000b050b7210 */ /* 0x000fe40007ffe0ff */
[----:B------:R-:W-:Y:S01]  /*31a0*/  MOV R10, R4 ;  /* 0x00000004000a7202 */ /* 0x000fe20000000f00 */
[----:B------:R-:W-:Y:S06]  /*31b0*/  @P0 BRA `(.L_x_28) ;  /* 0x0000006400800947 */ /* 0x000fec0003800000 */
[----:B------:R-:W0:Y:S01]  /*31c0*/  LDC.64 R4, c[0x0][0x5c8] ;  /* 0x00017200ff047b82 */ /* 0x000e220000000a00 */
[----:B-----5:R-:W-:Y:S01]  /*31d0*/  FSETP.NEU.AND P1, PT, R155, RZ, PT ;  /* 0x000000ff9b00720b */ /* 0x020fe20003f2d000 */
[----:B------:R-:W-:Y:S01]  /*31e0*/  BSSY B0, `(.L_x_28) ;  /* 0x000065d000007945 */ /* 0x000fe20003800000 */
[----:B------:R-:W-:-:S04]  /*31f0*/  ISETP.GT.AND P0, PT, R3, RZ, PT ;  /* 0x000000ff0300720c */ /* 0x000fc80003f04270 */
[----:B------:R-:W-:Y:S01]  /*3200*/  ISETP.GT.AND P3, PT, R0, RZ, P0 ;  /* 0x000000ff0000720c */ /* 0x000fe20000764270 */
[-C--:B0-----:R-:W-:Y:S02]  /*3210*/  IMAD R12, R9, R4.reuse, RZ ;  /* 0x00000004090c7224 */ /* 0x081fe400078e02ff */
[----:B------:R-:W-:-:S04]  /*3220*/  IMAD.WIDE.U32 R168, R153, R4, R10 ;  /* 0x0000000499a87225 */ /* 0x000fc800078e000a */
[----:B------:R-:W-:-:S04]  /*3230*/  IMAD R11, R153, R5, R12 ;  /* 0x00000005990b7224 */ /* 0x000fc800078e020c */
[----:B------:R-:W-:Y:S01]  /*3240*/  IMAD.IADD R171, R169, 0x1, R11 ;  /* 0x00000001a9ab7824 */ /* 0x000fe200078e020b */
[----:B------:R-:W-:Y:S06]  /*3250*/  @!P1 BRA `(.L_x_29) ;  /* 0x0000004800309947 */ /* 0x000fec0003800000 */
[----:B------:R-:W0:Y:S01]  /*3260*/  LDC.64 R14, c[0x0][0x5b8] ;  /* 0x00016e00ff0e7b82 */ /* 0x000e220000000a00 */
[----:B------:R-:W-:-:S07]  /*3270*/  ULDC.64 UR4, c[0x0][0x5c0] ;  /* 0x0001700000047ab9 */ /* 0x000fce0000000a00 */
[----:B------:R-:W1:Y:S08]  /*3280*/  LDC.64 R156, c[0x0][0x5b0] ;  /* 0x00016c00ff9c7b82 */ /* 0x000e700000000a00 */
[----:B------:R-:W2:Y:S01]  /*3290*/  LDC.64 R10, c[0x0][0x5a8] ;  /* 0x00016a00ff0a7b82 */ /* 0x000ea20000000a00 */
[-C--:B0-----:R-:W-:Y:S02]  /*32a0*/  IMAD R12, R21, R14.reuse, RZ ;  /* 0x0000000e150c7224 */ /* 0x081fe400078e02ff */
[----:B------:R-:W-:-:S04]  /*32b0*/  IMAD.WIDE.U32 R158, R23, R14, R6 ;  /* 0x0000000e179e7225 */ /* 0x000fc800078e0006 */
[----:B------:R-:W-:Y:S01]  /*32c0*/  IMAD R15, R23, R15, R12 ;  /* 0x0000000f170f7224 */ /* 0x000fe200078e020c */
[----:B------:R-:W-:Y:S01]  /*32d0*/  MOV R20, R158 ;  /* 0x0000009e00147202 */ /* 0x000fe20000000f00 */
[-C--:B-1----:R-:W-:Y:S02]  /*32e0*/  IMAD R12, R9, R156.reuse, RZ ;  /* 0x0000009c090c7224 */ /* 0x082fe400078e02ff */
[----:B------:R-:W-:Y:S02]  /*32f0*/  IMAD.IADD R21, R159, 0x1, R15 ;  /* 0x000000019f157824 */ /* 0x000fe400078e020f */
[C---:B------:R-:W-:Y:S02]  /*3300*/  IMAD R167, R153.reuse, R157, R12 ;  /* 0x0000009d99a77224 */ /* 0x040fe400078e020c */
[----:B------:R-:W-:-:S04]  /*3310*/  IMAD.WIDE.U32 R12, R153, R156, R20 ;  /* 0x0000009c990c7225 */ /* 0x000fc800078e0014 */
[----:B------:R-:W-:Y:S01]  /*3320*/  IMAD.IADD R13, R13, 0x1, R167 ;  /* 0x000000010d0d7824 */ /* 0x000fe200078e02a7 */
[----:B--2---:R-:W-:-:S04]  /*3330*/  LEA R162, P1, R12, R10, 0x2 ;  /* 0x0000000a0ca27211 */ /* 0x004fc800078210ff */
[----:B------:R-:W-:-:S05]  /*3340*/  LEA.HI.X R163, R12, R11, R13, 0x2, P1 ;  /* 0x0000000b0ca37211 */ /* 0x000fca00008f140d */
[----:B------:R0:W2:Y:S01]  /*3350*/  @P3 LDG.E.LTC128B R174, desc[UR36][R162.64] ;  /* 0x00000024a2ae3981 */ /* 0x0000a2000c1e1920 */
[----:B------:R-:W-:Y:S01]  /*3360*/  IMAD.WIDE.U32 R160, R153, R156, R6 ;  /* 0x0000009c99a07225 */ /* 0x000fe200078e0006 */
[----:B------:R-:W-:Y:S01]  /*3370*/  ISETP.GT.AND P5, PT, R0, 0x1, P0 ;  /* 0x000000010000780c */ /* 0x000fe200007a4270 */
[----:B------:R-:W-:Y:S01]  /*3380*/  BSSY B1, `(.L_x_30) ;  /* 0x0000016000017945 */ /* 0x000fe20003800000 */
[----:B------:R-:W-:Y:S01]  /*3390*/  LEA R12, P1, R168, UR4, 0x2 ;  /* 0x00000004a80c7c11 */ /* 0x000fe2000f8210ff */
[----:B------:R-:W-:-:S03]  /*33a0*/  IMAD.IADD R161, R167, 0x1, R161 ;  /* 0x00000001a7a17824 */ /* 0x000fc600078e02a1 */
[----:B------:R-:W-:Y:S01]  /*33b0*/  LEA.HI.X R13, R168, UR5, R171, 0x2, P1 ;  /* 0x00000005a80d7c11 */ /* 0x000fe200088f14ab */
[----:B------:R-:W-:Y:S01]  /*33c0*/  IMAD.WIDE.U32 R164, R23, R14, R160 ;  /* 0x0000000e17a47225 */ /* 0x000fe200078e00a0 */
[C---:B------:R-:W-:Y:S02]  /*33d0*/  SHF.L.U64.HI R161, R156.reuse, 0x3, R157 ;  /* 0x000000039ca17819 */ /* 0x040fe4000001029d */
[----:B------:R-:W-:Y:S01]  /*33e0*/  SHF.L.U32 R160, R156, 0x3, RZ ;  /* 0x000000039ca07819 */ /* 0x000fe200000006ff */
[----:B------:R-:W-:Y:S01]  /*33f0*/  IMAD.IADD R165, R15, 0x1, R165 ;  /* 0x000000010fa57824 */ /* 0x000fe200078e02a5 */
[----:B0-----:R-:W-:-:S03]  /*3400*/  LEA R162, P1, R164, R10, 0x2 ;  /* 0x0000000aa4a27211 */ /* 0x001fc600078210ff */
[----:B------:R-:W-:-:S04]  /*3410*/  IMAD.WIDE.U32 R172, R153, R156, R160 ;  /* 0x0000009c99ac7225 */ /* 0x000fc800078e00a0 */
[----:B------:R-:W-:Y:S02]  /*3420*/  IMAD.IADD R167, R167, 0x1, R173 ;  /* 0x00000001a7a77824 */ /* 0x000fe400078e02ad */
[----:B--2---:R-:W-:-:S04]  /*3430*/  FMUL R163, R174, R155 ;  /* 0x0000009baea37220 */ /* 0x004fc80000400000 */
[----:B------:R-:W-:Y:S01]  /*3440*/  FFMA R169, R88, R154, R163 ;  /* 0x0000009a58a97223 */ /* 0x000fe200000000a3 */
[----:B------:R-:W-:Y:S02]  /*3450*/  LEA.HI.X R163, R164, R11, R165, 0x2, P1 ;  /* 0x0000000ba4a37211 */ /* 0x000fe400008f14a5 */
[----:B------:R-:W-:Y:S02]  /*3460*/  ISETP.GT.AND P1, PT, R3, 0x8, PT ;  /* 0x000000080300780c */ /* 0x000fe40003f24270 */
[----:B------:R-:W-:Y:S01]  /*3470*/  IADD3 R164, P4, R158, R172, RZ ;  /* 0x000000ac9ea47210 */ /* 0x000fe20007f9e0ff */
[----:B------:R0:W-:Y:S01]  /*3480*/  @P3 STG.E desc[UR36][R12.64], R169 ;  /* 0x000000a90c003986 */ /* 0x0001e2000c101924 */
[----:B------:R-:W-:Y:S02]  /*3490*/  ISETP.GT.AND P2, PT, R0, RZ, P1 ;  /* 0x000000ff0000720c */ /* 0x000fe40000f44270 */
[----:B------:R-:W-:Y:S02]  /*34a0*/  LEA R170, P3, R164, R10, 0x2 ;  /* 0x0000000aa4aa7211 */ /* 0x000fe400078610ff */
[----:B------:R-:W-:Y:S01]  /*34b0*/  IADD3.X R165, R167, R21, RZ, P4, !PT ;  /* 0x00000015a7a57210 */ /* 0x000fe200027fe4ff */
[----:B------:R-:W-:Y:S10]  /*34c0*/  @!P5 BRA `(.L_x_31) ;  /* 0x000000000004d947 */ /* 0x000ff40003800000 */
[----:B------:R1:W5:Y:S02]  /*34d0*/  LDG.E.LTC128B R174, desc[UR36][R162.64+0x4] ;  /* 0x00000424a2ae7981 */ /* 0x000364000c1e1920 */
.L_x_31:
[----:B------:R-:W-:Y:S05]  /*34e0*/  BSYNC B1 ;  /* 0x0000000000017941 */ /* 0x000fea0003800000 */
.L_x_30:
[----:B-----5:R-:W-:Y:S01]  /*34f0*/  FMUL R88, R174, R155 ;  /* 0x0000009bae587220 */ /* 0x020fe20000400000 */
[----:B------:R-:W-:-:S03]  /*3500*/  LEA.HI.X R171, R164, R11, R165, 0x2, P3 ;  /* 0x0000000ba4ab7211 */ /* 0x000fc600018f14a5 */
[----:B------:R-:W-:-:S05]  /*3510*/  FFMA R175, R89, R154, R88 ;  /* 0x0000009a59af7223 */ /* 0x000fca0000000058 */
[----:B------:R2:W-:Y:S04]  /*3520*/  @P5 STG.E desc[UR36][R12.64+0x4], R175 ;  /* 0x000004af0c005986 */ /* 0x0005e8000c101924 */
[----:B------:R-:W3:Y:S01]  /*3530*/  @P2 LDG.E.LTC128B R174, desc[UR36][R170.64] ;  /* 0x00000024aaae2981 */ /* 0x000ee2000c1e1920 */
[----:B------:R-:W-:Y:S01]  /*3540*/  IADD3 R172, P3, R6, R172, RZ ;  /* 0x000000ac06ac7210 */ /* 0x000fe20007f7e0ff */
[C---:B------:R-:W-:Y:S01]  /*3550*/  IMAD.SHL.U32 R165, R4.reuse, 0x20, RZ ;  /* 0x0000002004a57824 */ /* 0x040fe200078e00ff */
[----:B------:R-:W-:Y:S03]  /*3560*/  BSSY B1, `(.L_x_32) ;  /* 0x000000f000017945 */ /* 0x000fe60003800000 */
[----:B------:R-:W-:Y:S01]  /*3570*/  IMAD.X R173, R7, 0x1, R167, P3 ;  /* 0x0000000107ad7824 */ /* 0x000fe200018e06a7 */
[----:B------:R-:W-:-:S02]  /*3580*/  SHF.L.U64.HI R167, R4, 0x5, R5 ;  /* 0x0000000504a77819 */ /* 0x000fc40000010205 */
[----:B------:R-:W-:Y:S01]  /*3590*/  IADD3 R168, P4, R165, R12, RZ ;  /* 0x0000000ca5a87210 */ /* 0x000fe20007f9e0ff */
[----:B------:R-:W-:Y:S01]  /*35a0*/  IMAD.WIDE.U32 R172, R23, R14, R172 ;  /* 0x0000000e17ac7225 */ /* 0x000fe200078e00ac */
[----:B------:R-:W-:-:S03]  /*35b0*/  ISETP.GT.AND P3, PT, R0, 0x1, P1 ;  /* 0x000000010000780c */ /* 0x000fc60000f64270 */
[----:B0-----:R-:W-:Y:S01]  /*35c0*/  IMAD.X R169, R167, 0x1, R13, P4 ;  /* 0x00000001a7a97824 */ /* 0x001fe200020e060d */
[----:B------:R-:W-:Y:S02]  /*35d0*/  IADD3 R89, R15, R173, RZ ;  /* 0x000000ad0f597210 */ /* 0x000fe40007ffe0ff */
[----:B------:R-:W-:-:S04]  /*35e0*/  LEA R88, P5, R172, R10, 0x2 ;  /* 0x0000000aac587211 */ /* 0x000fc800078a10ff */
[----:B------:R-:W-:Y:S01]  /*35f0*/  LEA.HI.X R89, R172, R11, R89, 0x2, P5 ;  /* 0x0000000bac597211 */ /* 0x000fe200028f1459 */
[----:B---3--:R-:W-:-:S04]  /*3600*/  FMUL R173, R174, R155 ;  /* 0x0000009baead7220 */ /* 0x008fc80000400000 */
[----:B------:R-:W-:-:S05]  /*3610*/  FFMA R173, R90, R154, R173 ;  /* 0x0000009a5aad7223 */ /* 0x000fca00000000ad */
[----:B------:R2:W-:Y:S01]  /*3620*/  @P2 STG.E desc[UR36][R168.64], R173 ;  /* 0x000000ada8002986 */ /* 0x0005e2000c101924 */
[----:B------:R-:W-:Y:S05]  /*3630*/  @!P3 BRA `(.L_x_33) ;  /* 0x000000000004b947 */ /* 0x000fea0003800000 */
[----:B------:R0:W5:Y:S02]  /*3640*/  LDG.E.LTC128B R174, desc[UR36][R88.64+0x4] ;  /* 0x0000042458ae7981 */ /* 0x000164000c1e1920 */
.L_x_33:
[----:B------:R-:W-:Y:S05]  /*3650*/  BSYNC B1 ;  /* 0x0000000000017941 */ /* 0x000fea0003800000 */
.L_x_32:
[----:B-----5:R-:W-:Y:S01]  /*3660*/  FMUL R90, R174, R155 ;  /* 0x0000009bae5a7220 */ /* 0x020fe20000400000 */
[----:B------:R-:W-:Y:S01]  /*3670*/  ISETP.GT.AND P2, PT, R0, 0x8, P0 ;  /* 0x000000080000780c */ /* 0x000fe20000744270 */
[----:B------:R-:W-:Y:S02]  /*3680*/  BSSY B1, `(.L_x_34) ;  /* 0x0000007000017945 */ /* 0x000fe40003800000 */
[----:B------:R-:W-:Y:S01]  /*3690*/  FFMA R171, R91, R154, R90 ;  /* 0x0000009a5bab7223 */ /* 0x000fe2000000005a */
[----:B------:R-:W-:Y:S01]  /*36a0*/  @P3 IMAD.MOV.U32 R90, RZ, RZ, R168 ;  /* 0x000000ffff5a3224 */ /* 0x000fe200078e00a8 */
[----:B------:R-:W-:-:S05]  /*36b0*/  @P3 MOV R91, R169 ;  /* 0x000000a9005b3202 */ /* 0x000fca0000000f00 */
[----:B------:R3:W-:Y:S03]  /*36c0*/  @P3 STG.E desc[UR36][R90.64+0x4], R171 ;  /* 0x000004ab5a003986 */ /* 0x0007e6000c101924 */
[----:B------:R-:W-:Y:S05]  /*36d0*/  @!P2 BRA `(.L_x_35) ;  /* 0x000000000004a947 */ /* 0x000fea0003800000 */
[----:B------:R4:W5:Y:S02]  /*36e0*/  LDG.E.LTC128B R174, desc[UR36][R162.64+0x20] ;  /* 0x00002024a2ae7981 */ /* 0x000964000c1e1920 */
.L_x_35:
[----:B------:R-:W-:Y:S05]  /*36f0*/  BSYNC B1 ;  /* 0x0000000000017941 */ /* 0x000fea0003800000 */
.L_x_34:
[----:B---3-5:R-:W-:Y:S01]  /*3700*/  FMUL R91, R174, R155 ;  /* 0x0000009bae5b7220 */ /* 0x028fe20000400000 */
[----:B------:R-:W-:Y:S01]  /*3710*/  ISETP.GT.AND P3, PT, R0, 0x9, P0 ;  /* 0x000000090000780c */ /* 0x000fe20000764270 */
[----:B------:R-:W-:Y:S02]  /*3720*/  BSSY B1, `(.L_x_36) ;  /* 0x0000005000017945 */ /* 0x000fe40003800000 */
[----:B------:R-:W-:-:S05]  /*3730*/  FFMA R91, R92, R154, R91 ;  /* 0x0000009a5c5b7223 */ /* 0x000fca000000005b */
[----:B------:R3:W-:Y:S05]  /*3740*/  @P2 STG.E desc[UR36][R12.64+0x20], R91 ;  /* 0x0000205b0c002986 */ /* 0x0007ea000c101924 */
[----:B------:R-:W-:Y:S05]  /*3750*/  @!P3 BRA `(.L_x_37) ;  /* 0x000000000004b947 */ /* 0x000fea0003800000 */
[----:B------:R0:W5:Y:S02]  /*3760*/  LDG.E.LTC128B R174, desc[UR36][R162.64+0x24] ;  /* 0x00002424a2ae7981 */ /* 0x000164000c1e1920 */
.L_x_37:
[----:B------:R-:W-:Y:S05]  /*3770*/  BSYNC B1 ;  /* 0x0000000000017941 */ /* 0x000fea0003800000 */
.L_x_36:
[----:B-----5:R-:W-:Y:S01]  /*3780*/  FMUL R90, R174, R155 ;  /* 0x0000009bae5a7220 */ /* 0x020fe20000400000 */
[----:B------:R-:W-:Y:S01]  /*3790*/  ISETP.GT.AND P2, PT, R0, 0x8, P1 ;  /* 0x000000080000780c */ /* 0x000fe20000f44270 */
[----:B------:R-:W-:Y:S02]  /*37a0*/  BSSY B1, `(.L_x_38) ;  /* 0x0000005000017945 */ /* 0x000fe40003800000 */
[----:B------:R-:W-:-:S05]  /*37b0*/  FFMA R93, R93, R154, R90 ;  /* 0x0000009a5d5d7223 */ /* 0x000fca000000005a */
[----:B------:R0:W-:Y:S05]  /*37c0*/  @P3 STG.E desc[UR36][R12.64+0x24], R93 ;  /* 0x0000245d0c003986 */ /* 0x0001ea000c101924 */
[----:B------:R-:W-:Y:S05]  /*37d0*/  @!P2 BRA `(.L_x_39) ;  /* 0x000000000004a947 */ /* 0x000fea0003800000 */
[----:B------:R0:W5:Y:S02]  /*37e0*/  LDG.E.LTC128B R174, desc[UR36][R88.64+0x20] ;  /* 0x0000202458ae7981 */ /* 0x000164000c1e1920 */
.L_x_39:
[----:B------:R-:W-:Y:S05]  /*37f0*/  BSYNC B1 ;  /* 0x0000000000017941 */ /* 0x000fea0003800000 */
.L_x_38:
[----:B---3-5:R-:W-:Y:S01]  /*3800*/  FMUL R91, R174, R155 ;  /* 0x0000009bae5b7220 */ /* 0x028fe20000400000 */
[----:B------:R-:W-:Y:S01]  /*3810*/  @P2 IMAD.MOV.U32 R90, RZ, RZ, R168 ;  /* 0x000000ffff5a2224 */ /* 0x000fe200078e00a8 */
[----:B------:R-:W-:Y:S01]  /*3820*/  ISETP.GT.AND P3, PT, R0, 0x9, P1 ;  /* 0x000000090000780c */ /* 0x000fe20000f64270 */
[----:B------:R-:W-:Y:S01]  /*3830*/  BSSY B1, `(.L_x_40) ;  /* 0x0000006000017945 */ /* 0x000fe20003800000 */
[----:B0-----:R-:W-:Y:S01]  /*3840*/  FFMA R93, R94, R154, R91 ;  /* 0x0000009a5e5d7223 */ /* 0x001fe2000000005b */
[----:B------:R-:W-:-:S05]  /*3850*/  @P2 IMAD.MOV.U32 R91, RZ, RZ, R169 ;  /* 0x000000ffff5b2224 */ /* 0x000fca00078e00a9 */
[----:B------:R0:W-:Y:S05]  /*3860*/  @P2 STG.E desc[UR36][R90.64+0x20], R93 ;  /* 0x0000205d5a002986 */ /* 0x0001ea000c101924 */
[----:B------:R-:W-:Y:S05]  /*3870*/  @!P3 BRA `(.L_x_41) ;  /* 0x000000000004b947 */ /* 0x000fea0003800000 */
[----:B------:R3:W5:Y:S02]  /*3880*/  LDG.E.LTC128B R174, desc[UR36][R88.64+0x24] ;  /* 0x0000242458ae7981 */ /* 0x000764000c1e1920 */
.L_x_41:
[----:B------:R-:W-:Y:S05]  /*3890*/  BSYNC B1 ;  /* 0x0000000000017941 */ /* 0x000fea0003800000 */
.L_x_40:
[----:B0----5:R-:W-:Y:S01]  /*38a0*/  FMUL R90, R174, R155 ;  /* 0x0000009bae5a7220 */ /* 0x021fe20000400000 */
[----:B------:R-:W-:Y:S01]  /*38b0*/  @P3 IMAD.MOV.U32 R91, RZ, RZ, R169 ;  /* 0x000000ffff5b3224 */ /* 0x000fe200078e00a9 */
[----:B------:R-:W-:Y:S01]  /*38c0*/  ISETP.GT.AND P2, PT, R0, 0x10, P0 ;  /* 0x000000100000780c */ /* 0x000fe20000744270 */
[----:B------:R-:W-:Y:S01]  /*38d0*/  BSSY B1, `(.L_x_42) ;  /* 0x0000006000017945 */ /* 0x000fe20003800000 */
[----:B------:R-:W-:Y:S01]  /*38e0*/  FFMA R95, R95, R154, R90 ;  /* 0x0000009a5f5f7223 */ /* 0x000fe2000000005a */
[----:B------:R-:W-:-:S05]  /*38f0*/  @P3 MOV R90, R168 ;  /* 0x000000a8005a3202 */ /* 0x000fca0000000f00 */
[----:B------:R0:W-:Y:S05]  /*3900*/  @P3 STG.E desc[UR36][R90.64+0x24], R95 ;  /* 0x0000245f5a003986 */ /* 0x0001ea000c101924 */
[----:B------:R-:W-:Y:S05]  /*3910*/  @!P2 BRA `(.L_x_43) ;  /* 0x000000000004a947 */ /* 0x000fea0003800000 */
[----:B------:R0:W5:Y:S02]  /*3920*/  LDG.E.LTC128B R174, desc[UR36][R162.64+0x40] ;  /* 0x00004024a2ae7981 */ /* 0x000164000c1e1920 */
.L_x_43:
[----:B------:R-:W-:Y:S05]  /*3930*/  BSYNC B1 ;  /* 0x0000000000017941 */ /* 0x000fea0003800000 */
.L_x_42:
[----:B0----5:R-:W-:Y:S01]  /*3940*/  FMUL R91, R174, R155 ;  /* 0x0000009bae5b7220 */ /* 0x021fe20000400000 */
[----:B------:R-:W-:Y:S01]  /*3950*/  ISETP.GT.AND P3, PT, R0, 0x11, P0 ;  /* 0x000000110000780c */ /* 0x000fe20000764270 */
[----:B------:R-:W-:Y:S02]  /*3960*/  BSSY B1, `(.L_x_44) ;  /* 0x0000005000017945 */ /* 0x000fe40003800000 */
[----:B------:R-:W-:-:S05]  /*3970*/  FFMA R91, R96, R154, R91 ;  /* 0x0000009a605b7223 */ /* 0x000fca000000005b */
[----:B------:R0:W-:Y:S05]  /*3980*/  @P2 STG.E desc[UR36][R12.64+0x40], R91 ;  /* 0x0000405b0c002986 */ /* 0x0001ea000c101924 */
[----:B------:R-:W-:Y:S05]  /*3990*/  @!P3 BRA `(.L_x_45) ;  /* 0x000000000004b947 */ /* 0x000fea0003800000 */
[----:B------:R0:W5:Y:S02]  /*39a0*/  LDG.E.LTC128B R174, desc[UR36][R162.64+0x44] ;  /* 0x00004424a2ae7981 */ /* 0x000164000c1e1920 */
.L_x_45:
[----:B------:R-:W-:Y:S05]  /*39b0*/  BSYNC B1 ;  /* 0x0000000000017941 */ /* 0x000fea0003800000 */
.L_x_44:
[----:B-----5:R-:W-:Y:S01]  /*39c0*/  FMUL R90, R174, R155 ;  /* 0x0000009bae5a7220 */ /* 0x020fe20000400000 */
[----:B------:R-:W-:Y:S01]  /*39d0*/  ISETP.GT.AND P2, PT, R0, 0x10, P1 ;  /* 0x000000100000780c */ /* 0x000fe20000f44270 */
[----:B------:R-:W-:Y:S02]  /*39e0*/  BSSY B1, `(.L_x_46) ;  /* 0x0000005000017945 */ /* 0x000fe40003800000 */
[----:B------:R-:W-:-:S05]  /*39f0*/  FFMA R97, R97, R154, R90 ;  /* 0x0000009a61617223 */ /* 0x000fca000000005a */
[----:B------:R0:W-:Y:S05]  /*3a00*/  @P3 STG.E desc[UR36][R12.64+0x44], R97 ;  /* 0x000044610c003986 */ /* 0x0001ea000c101924 */
[----:B------:R-:W-:Y:S05]  /*3a10*/  @!P2 BRA `(.L_x_47) ;  /* 0x000000000004a947 */ /* 0x000fea0003800000 */
[----:B------:R0:W5:Y:S02]  /*3a20*/  LDG.E.LTC128B R174, desc[UR36][R88.64+0x40] ;  /* 0x0000402458ae7981 */ /* 0x000164000c1e1920 */
.L_x_47:
[----:B------:R-:W-:Y:S05]  /*3a30*/  BSYNC B1 ;  /* 0x0000000000017941 */ /* 0x000fea0003800000 */
.L_x_46:
        /* <DEDUP_REMOVED lines=9> */
.L_x_49:
[----:B------:R-:W-:Y:S05]  /*3ad0*/  BSYNC B1 ;  /* 0x0000000000017941 */ /* 0x000fea0003800000 */
.L_x_48:
[----:B0----5:R-:W-:Y:S01]  /*3ae0*/  FMUL R90, R174, R155 ;  /* 0x0000009bae5a7220 */ /* 0x021fe20000400000 */
[----:B------:R-:W-:Y:S01]  /*3af0*/  @P3 IMAD.MOV.U32 R91, RZ, RZ, R169 ;  /* 0x000000ffff5b3224 */ /* 0x000fe200078e00a9 */
[----:B------:R-:W-:Y:S01]  /*3b00*/  ISETP.GT.AND P2, PT, R0, 0x18, P0 ;  /* 0x000000180000780c */ /* 0x000fe20000744270 */
[----:B------:R-:W-:Y:S01]  /*3b10*/  BSSY B1, `(.L_x_50) ;  /* 0x0000006000017945 */ /* 0x000fe20003800000 */
[----:B------:R-:W-:Y:S01]  /*3b20*/  FFMA R99, R99, R154, R90 ;  /* 0x0000009a63637223 */ /* 0x000fe2000000005a */
[----:B------:R-:W-:-:S05]  /*3b30*/  @P3 IMAD.MOV.U32 R90, RZ, RZ, R168 ;  /* 0x000000ffff5a3224 */ /* 0x000fca00078e00a8 */
[----:B------:R0:W-:Y:S05]  /*3b40*/  @P3 STG.E desc[UR36][R90.64+0x44], R99 ;  /* 0x000044635a003986 */ /* 0x0001ea000c101924 */
[----:B------:R-:W-:Y:S05]  /*3b50*/  @!P2 BRA `(.L_x_51) ;  /* 0x000000000004a947 */ /* 0x000fea0003800000 */
[----:B------:R0:W5:Y:S02]  /*3b60*/  LDG.E.LTC128B R174, desc[UR36][R162.64+0x60] ;  /* 0x00006024a2ae7981 */ /* 0x000164000c1e1920 */
.L_x_51:
[----:B------:R-:W-:Y:S05]  /*3b70*/  BSYNC B1 ;  /* 0x0000000000017941 */ /* 0x000fea0003800000 */
.L_x_50:
[----:B0----5:R-:W-:Y:S01]  /*3b80*/  FMUL R91, R174, R155 ;  /* 0x0000009bae5b7220 */ /* 0x021fe20000400000 */
[----:B------:R-:W-:Y:S01]  /*3b90*/  ISETP.GT.AND P3, PT, R0, 0x19, P0 ;  /* 0x000000190000780c */ /* 0x000fe20000764270 */
[----:B------:R-:W-:Y:S02]  /*3ba0*/  BSSY B1, `(.L_x_52) ;  /* 0x0000005000017945 */ /* 0x000fe40003800000 */
[----:B------:R-:W-:-:S05]  /*3bb0*/  FFMA R91, R100, R154, R91 ;  /* 0x0000009a645b7223 */ /* 0x000fca000000005b */
[----:B------:R0:W-:Y:S05]  /*3bc0*/  @P2 STG.E desc[UR36][R12.64+0x60], R91 ;  /* 0x0000605b0c002986 */ /* 0x0001ea000c101924 */
[----:B------:R-:W-:Y:S05]  /*3bd0*/  @!P3 BRA `(.L_x_53) ;  /* 0x000000000004b947 */ /* 0x000fea0003800000 */
[----:B------:R0:W5:Y:S02]  /*3be0*/  LDG.E.LTC128B R174, desc[UR36][R162.64+0x64] ;  /* 0x00006424a2ae7981 */ /* 0x000164000c1e1920 */
.L_x_53:
[----:B------:R-:W-:Y:S05]  /*3bf0*/  BSYNC B1 ;  /* 0x0000000000017941 */ /* 0x000fea0003800000 */
.L_x_52:
[----:B-----5:R-:W-:Y:S01]  /*3c00*/  FMUL R90, R174, R155 ;  /* 0x0000009bae5a7220 */ /* 0x020fe20000400000 */
[----:B------:R-:W-:Y:S01]  /*3c10*/  ISETP.GT.AND P2, PT, R0, 0x18, P1 ;  /* 0x000000180000780c */ /* 0x000fe20000f44270 */
[----:B------:R-:W-:Y:S02]  /*3c20*/  BSSY B1, `(.L_x_54) ;  /* 0x0000005000017945 */ /* 0x000fe40003800000 */
[----:B------:R-:W-:-:S05]  /*3c30*/  FFMA R101, R101, R154, R90 ;  /* 0x0000009a65657223 */ /* 0x000fca000000005a */
[----:B------:R0:W-:Y:S05]  /*3c40*/  @P3 STG.E desc[UR36][R12.64+0x64], R101 ;  /* 0x000064650c003986 */ /* 0x0001ea000c101924 */
[----:B------:R-:W-:Y:S05]  /*3c50*/  @!P2 BRA `(.L_x_55) ;  /* 0x000000000004a947 */ /* 0x000fea0003800000 */
[----:B------:R0:W5:Y:S02]  /*3c60*/  LDG.E.LTC128B R174, desc[UR36][R88.64+0x60] ;  /* 0x0000602458ae7981 */ /* 0x000164000c1e1920 */
.L_x_55:
[----:B------:R-:W-:Y:S05]  /*3c70*/  BSYNC B1 ;  /* 0x0000000000017941 */ /* 0x000fea0003800000 */
.L_x_54:
[----:B0----5:R-:W-:Y:S01]  /*3c80*/  FMUL R91, R174, R155 ;  /* 0x0000009bae5b7220 */ /* 0x021fe20000400000 */
[----:B------:R-:W-:Y:S01]  /*3c90*/  @P2 MOV R90, R168 ;  /* 0x000000a8005a2202 */ /* 0x000fe20000000f00 */
[----:B------:R-:W-:Y:S01]  /*3ca0*/  BSSY B1, `(.L_x_56) ;  /* 0x0000007000017945 */ /* 0x000fe20003800000 */
[----:B------:R-:W-:Y:S01]  /*3cb0*/  ISETP.GT.AND P3, PT, R0, 0x19, P1 ;  /* 0x000000190000780c */ /* 0x000fe20000f64270 */
[----:B------:R-:W-:Y:S01]  /*3cc0*/  FFMA R93, R102, R154, R91 ;  /* 0x0000009a665d7223 */ /* 0x000fe2000000005b */
[----:B------:R-:W-:-:S05]  /*3cd0*/  @P2 IMAD.MOV.U32 R91, RZ, RZ, R169 ;  /* 0x000000ffff5b2224 */ /* 0x000fca00078e00a9 */
[----:B------:R0:W-:Y:S06]  /*3ce0*/  @P2 STG.E desc[UR36][R90.64+0x60], R93 ;  /* 0x0000605d5a002986 */ /* 0x0001ec000c101924 */
[----:B------:R-:W-:Y:S05]  /*3cf0*/  @!P3 BRA `(.L_x_57) ;  /* 0x000000000004b947 */ /* 0x000fea0003800000 */
[----:B------:R0:W5:Y:S02]  /*3d00*/  LDG.E.LTC128B R174, desc[UR36][R88.64+0x64] ;  /* 0x0000642458ae7981 */ /* 0x000164000c1e1920 */
.L_x_57:
[----:B------:R-:W-:Y:S05]  /*3d10*/  BSYNC B1 ;  /* 0x0000000000017941 */ /* 0x000fea0003800000 */
.L_x_56:
        /* <DEDUP_REMOVED lines=9> */
.L_x_59:
[----:B------:R-:W-:Y:S05]  /*3db0*/  BSYNC B1 ;  /* 0x0000000000017941 */ /* 0x000fea0003800000 */
.L_x_58:
[----:B0----5:R-:W-:Y:S01]  /*3dc0*/  FMUL R91, R174, R155 ;  /* 0x0000009bae5b7220 */ /* 0x021fe20000400000 */
[----:B------:R-:W-:Y:S01]  /*3dd0*/  ISETP.GT.AND P3, PT, R0, 0x21, P0 ;  /* 0x000000210000780c */ /* 0x000fe20000764270 */
[----:B------:R-:W-:Y:S02]  /*3de0*/  BSSY B1, `(.L_x_60) ;  /* 0x0000005000017945 */ /* 0x000fe40003800000 */
[----:B------:R-:W-:-:S05]  /*3df0*/  FFMA R91, R104, R154, R91 ;  /* 0x0000009a685b7223 */ /* 0x000fca000000005b */
[----:B------:R0:W-:Y:S05]  /*3e00*/  @P2 STG.E desc[UR36][R12.64+0x80], R91 ;  /* 0x0000805b0c002986 */ /* 0x0001ea000c101924 */
[----:B------:R-:W-:Y:S05]  /*3e10*/  @!P3 BRA `(.L_x_61) ;  /* 0x000000000004b947 */ /* 0x000fea0003800000 */
[----:B------:R0:W5:Y:S02]  /*3e20*/  LDG.E.LTC128B R174, desc[UR36][R162.64+0x84] ;  /* 0x00008424a2ae7981 */ /* 0x000164000c1e1920 */
.L_x_61:
[----:B------:R-:W-:Y:S05]  /*3e30*/  BSYNC B1 ;  /* 0x0000000000017941 */ /* 0x000fea0003800000 */
.L_x_60:
[----:B-----5:R-:W-:Y:S01]  /*3e40*/  FMUL R90, R174, R155 ;  /* 0x0000009bae5a7220 */ /* 0x020fe20000400000 */
[----:B------:R-:W-:Y:S01]  /*3e50*/  ISETP.GT.AND P2, PT, R0, 0x20, P1 ;  /* 0x000000200000780c */ /* 0x000fe20000f44270 */
[----:B------:R-:W-:Y:S02]  /*3e60*/  BSSY B1, `(.L_x_62) ;  /* 0x0000005000017945 */ /* 0x000fe40003800000 */
[----:B------:R-:W-:-:S05]  /*3e70*/  FFMA R105, R105, R154, R90 ;  /* 0x0000009a69697223 */ /* 0x000fca000000005a */
[----:B------:R0:W-:Y:S05]  /*3e80*/  @P3 STG.E desc[UR36][R12.64+0x84], R105 ;  /* 0x000084690c003986 */ /* 0x0001ea000c101924 */
[----:B------:R-:W-:Y:S05]  /*3e90*/  @!P2 BRA `(.L_x_63) ;  /* 0x000000000004a947 */ /* 0x000fea0003800000 */
[----:B------:R0:W5:Y:S02]  /*3ea0*/  LDG.E.LTC128B R174, desc[UR36][R88.64+0x80] ;  /* 0x0000802458ae7981 */ /* 0x000164000c1e1920 */
.L_x_63:
[----:B------:R-:W-:Y:S05]  /*3eb0*/  BSYNC B1 ;  /* 0x0000000000017941 */ /* 0x000fea0003800000 */
.L_x_62:
        /* <DEDUP_REMOVED lines=9> */
.L_x_65:
[----:B------:R-:W-:Y:S05]  /*3f50*/  BSYNC B1 ;  /* 0x0000000000017941 */ /* 0x000fea0003800000 */
.L_x_64:
        /* <DEDUP_REMOVED lines=9> */
.L_x_67:
[----:B------:R-:W-:Y:S05]  /*3ff0*/  BSYNC B1 ;  /* 0x0000000000017941 */ /* 0x000fea0003800000 */
.L_x_66:
[----:B0----5:R-:W-:Y:S01]  /*4000*/  FMUL R91, R174, R155 ;  /* 0x0000009bae5b7220 */ /* 0x021fe20000400000 */
[----:B------:R-:W-:Y:S01]  /*4010*/  ISETP.GT.AND P3, PT, R0, 0x29, P0 ;  /* 0x000000290000780c */ /* 0x000fe20000764270 */
[----:B------:R-:W-:Y:S02]  /*4020*/  BSSY B1, `(.L_x_68) ;  /* 0x0000005000017945 */ /* 0x000fe40003800000 */
[----:B------:R-:W-:-:S05]  /*4030*/  FFMA R91, R108, R154, R91 ;  /* 0x0000009a6c5b7223 */ /* 0x000fca000000005b */
[----:B------:R0:W-:Y:S05]  /*4040*/  @P2 STG.E desc[UR36][R12.64+0xa0], R91 ;  /* 0x0000a05b0c002986 */ /* 0x0001ea000c101924 */
[----:B------:R-:W-:Y:S05]  /*4050*/  @!P3 BRA `(.L_x_69) ;  /* 0x000000000004b947 */ /* 0x000fea0003800000 */
[----:B------:R0:W5:Y:S02]  /*4060*/  LDG.E.LTC128B R174, desc[UR36][R162.64+0xa4] ;  /* 0x0000a424a2ae7981 */ /* 0x000164000c1e1920 */
.L_x_69:
[----:B------:R-:W-:Y:S05]  /*4070*/  BSYNC B1 ;  /* 0x0000000000017941 */ /* 0x000fea0003800000 */
.L_x_68:
[----:B-----5:R-:W-:Y:S01]  /*4080*/  FMUL R90, R174, R155 ;  /* 0x0000009bae5a7220 */ /* 0x020fe20000400000 */
[----:B------:R-:W-:Y:S01]  /*4090*/  ISETP.GT.AND P2, PT, R0, 0x28, P1 ;  /* 0x000000280000780c */ /* 0x000fe20000f44270 */
[----:B------:R-:W-:Y:S02]  /*40a0*/  BSSY B1, `(.L_x_70) ;  /* 0x0000005000017945 */ /* 0x000fe40003800000 */
[----:B------:R-:W-:-:S05]  /*40b0*/  FFMA R109, R109, R154, R90 ;  /* 0x0000009a6d6d7223 */ /* 0x000fca000000005a */
[----:B------:R0:W-:Y:S05]  /*40c0*/  @P3 STG.E desc[UR36][R12.64+0xa4], R109 ;  /* 0x0000a46d0c003986 */ /* 0x0001ea000c101924 */
[----:B------:R-:W-:Y:S05]  /*40d0*/  @!P2 BRA `(.L_x_71) ;  /* 0x000000000004a947 */ /* 0x000fea0003800000 */
[----:B------:R0:W5:Y:S02]  /*40e0*/  LDG.E.LTC128B R174, desc[UR36][R88.64+0xa0] ;  /* 0x0000a02458ae7981 */ /* 0x000164000c1e1920 */
.L_x_71:
[----:B------:R-:W-:Y:S05]  /*40f0*/  BSYNC B1 ;  /* 0x0000000000017941 */ /* 0x000fea0003800000 */
.L_x_70:
        /* <DEDUP_REMOVED lines=9> */
.L_x_73:
[----:B------:R-:W-:Y:S05]  /*4190*/  BSYNC B1 ;  /* 0x0000000000017941 */ /* 0x000fea0003800000 */
.L_x_72:
        /* <DEDUP_REMOVED lines=9> */
.L_x_75:
[----:B------:R-:W-:Y:S05]  /*4230*/  BSYNC B1 ;  /* 0x0000000000017941 */ /* 0x000fea0003800000 */
.L_x_74:
[----:B0----5:R-:W-:Y:S01]  /*4240*/  FMUL R91, R174, R155 ;  /* 0x0000009bae5b7220 */ /* 0x021fe20000400000 */
[----:B------:R-:W-:Y:S01]  /*4250*/  ISETP.GT.AND P3, PT, R0, 0x31, P0 ;  /* 0x000000310000780c */ /* 0x000fe20000764270 */
[----:B------:R-:W-:Y:S02]  /*4260*/  BSSY B1, `(.L_x_76) ;  /* 0x0000005000017945 */ /* 0x000fe40003800000 */
[----:B------:R-:W-:-:S05]  /*4270*/  FFMA R91, R112, R154, R91 ;  /* 0x0000009a705b7223 */ /* 0x000fca000000005b */
[----:B------:R0:W-:Y:S05]  /*4280*/  @P2 STG.E desc[UR36][R12.64+0xc0], R91 ;  /* 0x0000c05b0c002986 */ /* 0x0001ea000c101924 */
[----:B------:R-:W-:Y:S05]  /*4290*/  @!P3 BRA `(.L_x_77) ;  /* 0x000000000004b947 */ /* 0x000fea0003800000 */
[----:B------:R0:W5:Y:S02]  /*42a0*/  LDG.E.LTC128B R174, desc[UR36][R162.64+0xc4] ;  /* 0x0000c424a2ae7981 */ /* 0x000164000c1e1920 */
.L_x_77:
[----:B------:R-:W-:Y:S05]  /*42b0*/  BSYNC B1 ;  /* 0x0000000000017941 */ /* 0x000fea0003800000 */
.L_x_76:
[----:B-----5:R-:W-:Y:S01]  /*42c0*/  FMUL R90, R174, R155 ;  /* 0x0000009bae5a7220 */ /* 0x020fe20000400000 */
[----:B------:R-:W-:Y:S01]  /*42d0*/  ISETP.GT.AND P2, PT, R0, 0x30, P1 ;  /* 0x000000300000780c */ /* 0x000fe20000f44270 */
[----:B------:R-:W-:Y:S02]  /*42e0*/  BSSY B1, `(.L_x_78) ;  /* 0x0000005000017945 */ /* 0x000fe40003800000 */
[----:B------:R-:W-:-:S05]  /*42f0*/  FFMA R113, R113, R154, R90 ;  /* 0x0000009a71717223 */ /* 0x000fca000000005a */
[----:B------:R0:W-:Y:S05]  /*4300*/  @P3 STG.E desc[UR36][R12.64+0xc4], R113 ;  /* 0x0000c4710c003986 */ /* 0x0001ea000c101924 */
[----:B------:R-:W-:Y:S05]  /*4310*/  @!P2 BRA `(.L_x_79) ;  /* 0x000000000004a947 */ /* 0x000fea0003800000 */
[----:B------:R0:W5:Y:S02]  /*4320*/  LDG.E.LTC128B R174, desc[UR36][R88.64+0xc0] ;  /* 0x0000c02458ae7981 */ /* 0x000164000c1e1920 */
.L_x_79:
[----:B------:R-:W-:Y:S05]  /*4330*/  BSYNC B1 ;  /* 0x0000000000017941 */ /* 0x000fea0003800000 */
.L_x_78:
        /* <DEDUP_REMOVED lines=9> */
.L_x_81:
[----:B------:R-:W-:Y:S05]  /*43d0*/  BSYNC B1 ;  /* 0x0000000000017941 */ /* 0x000fea0003800000 */
.L_x_80:
        /* <DEDUP_REMOVED lines=9> */
.L_x_83:
[----:B------:R-:W-:Y:S05]  /*4470*/  BSYNC B1 ;  /* 0x0000000000017941 */ /* 0x000fea0003800000 */
.L_x_82:
[----:B0----5:R-:W-:Y:S01]  /*4480*/  FMUL R91, R174, R155 ;  /* 0x0000009bae5b7220 */ /* 0x021fe20000400000 */
[----:B------:R-:W-:Y:S01]  /*4490*/  ISETP.GT.AND P3, PT, R0, 0x39, P0 ;  /* 0x000000390000780c */ /* 0x000fe20000764270 */
[----:B------:R-:W-:Y:S02]  /*44a0*/  BSSY B1, `(.L_x_84) ;  /* 0x0000005000017945 */ /* 0x000fe40003800000 */
[----:B------:R-:W-:-:S05]  /*44b0*/  FFMA R91, R116, R154, R91 ;  /* 0x0000009a745b7223 */ /* 0x000fca000000005b */
[----:B------:R0:W-:Y:S05]  /*44c0*/  @P2 STG.E desc[UR36][R12.64+0xe0], R91 ;  /* 0x0000e05b0c002986 */ /* 0x0001ea000c101924 */
[----:B------:R-:W-:Y:S05]  /*44d0*/  @!P3 BRA `(.L_x_85) ;  /* 0x000000000004b947 */ /* 0x000fea0003800000 */
[----:B------:R0:W5:Y:S02]  /*44e0*/  LDG.E.LTC128B R174, desc[UR36][R162.64+0xe4] ;  /* 0x0000e424a2ae7981 */ /* 0x000164000c1e1920 */
.L_x_85:
[----:B------:R-:W-:Y:S05]  /*44f0*/  BSYNC B1 ;  /* 0x0000000000017941 */ /* 0x000fea0003800000 */
.L_x_84:
[----:B-----5:R-:W-:Y:S01]  /*4500*/  FMUL R90, R174, R155 ;  /* 0x0000009bae5a7220 */ /* 0x020fe20000400000 */
[----:B------:R-:W-:Y:S01]  /*4510*/  ISETP.GT.AND P2, PT, R0, 0x38, P1 ;  /* 0x000000380000780c */ /* 0x000fe20000f44270 */
[----:B------:R-:W-:Y:S02]  /*4520*/  BSSY B1, `(.L_x_86) ;  /* 0x0000005000017945 */ /* 0x000fe40003800000 */
[----:B------:R-:W-:-:S05]  /*4530*/  FFMA R117, R117, R154, R90 ;  /* 0x0000009a75757223 */ /* 0x000fca000000005a */
[----:B------:R0:W-:Y:S05]  /*4540*/  @P3 STG.E desc[UR36][R12.64+0xe4], R117 ;  /* 0x0000e4750c003986 */ /* 0x0001ea000c101924 */
[----:B------:R-:W-:Y:S05]  /*4550*/  @!P2 BRA `(.L_x_87) ;  /* 0x000000000004a947 */ /* 0x000fea0003800000 */
[----:B------:R0:W5:Y:S02]  /*4560*/  LDG.E.LTC128B R174, desc[UR36][R88.64+0xe0] ;  /* 0x0000e02458ae7981 */ /* 0x000164000c1e1920 */
.L_x_87:
[----:B------:R-:W-:Y:S05]  /*4570*/  BSYNC B1 ;  /* 0x0000000000017941 */ /* 0x000fea0003800000 */
.L_x_86:
        /* <DEDUP_REMOVED lines=9> */
.L_x_89:
[----:B------:R-:W-:Y:S05]  /*4610*/  BSYNC B1 ;  /* 0x0000000000017941 */ /* 0x000fea0003800000 */
.L_x_88:
        /* <DEDUP_REMOVED lines=9> */
.L_x_91:
[----:B------:R-:W-:Y:S05]  /*46b0*/  BSYNC B1 ;  /* 0x0000000000017941 */ /* 0x000fea0003800000 */
.L_x_90:
[----:B0----5:R-:W-:Y:S01]  /*46c0*/  FMUL R91, R174, R155 ;  /* 0x0000009bae5b7220 */ /* 0x021fe20000400000 */
[----:B------:R-:W-:Y:S01]  /*46d0*/  ISETP.GT.AND P3, PT, R0, 0x41, P0 ;  /* 0x000000410000780c */ /* 0x000fe20000764270 */
[----:B------:R-:W-:Y:S02]  /*46e0*/  BSSY B1, `(.L_x_92) ;  /* 0x0000005000017945 */ /* 0x000fe40003800000 */
[----:B------:R-:W-:-:S05]  /*46f0*/  FFMA R91, R120, R154, R91 ;  /* 0x0000009a785b7223 */ /* 0x000fca000000005b */
[----:B------:R0:W-:Y:S05]  /*4700*/  @P2 STG.E desc[UR36][R12.64+0x100], R91 ;  /* 0x0001005b0c002986 */ /* 0x0001ea000c101924 */
[----:B------:R-:W-:Y:S05]  /*4710*/  @!P3 BRA `(.L_x_93) ;  /* 0x000000000004b947 */ /* 0x000fea0003800000 */
[----:B------:R0:W5:Y:S02]  /*4720*/  LDG.E.LTC128B R174, desc[UR36][R162.64+0x104] ;  /* 0x00010424a2ae7981 */ /* 0x000164000c1e1920 */
.L_x_93:
[----:B------:R-:W-:Y:S05]  /*4730*/  BSYNC B1 ;  /* 0x0000000000017941 */ /* 0x000fea0003800000 */
.L_x_92:
[----:B-----5:R-:W-:Y:S01]  /*4740*/  FMUL R90, R174, R155 ;  /* 0x0000009bae5a7220 */ /* 0x020fe20000400000 */
[----:B------:R-:W-:Y:S01]  /*4750*/  ISETP.GT.AND P2, PT, R0, 0x40, P1 ;  /* 0x000000400000780c */ /* 0x000fe20000f44270 */
[----:B------:R-:W-:Y:S02]  /*4760*/  BSSY B1, `(.L_x_94) ;  /* 0x0000005000017945 */ /* 0x000fe40003800000 */
[----:B------:R-:W-:-:S05]  /*4770*/  FFMA R121, R121, R154, R90 ;  /* 0x0000009a79797223 */ /* 0x000fca000000005a */
[----:B------:R0:W-:Y:S05]  /*4780*/  @P3 STG.E desc[UR36][R12.64+0x104], R121 ;  /* 0x000104790c003986 */ /* 0x0001ea000c101924 */
[----:B------:R-:W-:Y:S05]  /*4790*/  @!P2 BRA `(.L_x_95) ;  /* 0x000000000004a947 */ /* 0x000fea0003800000 */
[----:B------:R0:W5:Y:S02]  /*47a0*/  LDG.E.LTC128B R174, desc[UR36][R88.64+0x100] ;  /* 0x0001002458ae7981 */ /* 0x000164000c1e1920 */
.L_x_95:
[----:B------:R-:W-:Y:S05]  /*47b0*/  BSYNC B1 ;  /* 0x0000000000017941 */ /* 0x000fea0003800000 */
.L_x_94:
        /* <DEDUP_REMOVED lines=9> */
.L_x_97:
[----:B------:R-:W-:Y:S05]  /*4850*/  BSYNC B1 ;  /* 0x0000000000017941 */ /* 0x000fea0003800000 */
.L_x_96:
        /* <DEDUP_REMOVED lines=9> */
.L_x_99:
[----:B------:R-:W-:Y:S05]  /*48f0*/  BSYNC B1 ;  /* 0x0000000000017941 */ /* 0x000fea0003800000 */
.L_x_98:
[----:B0----5:R-:W-:Y:S01]  /*4900*/  FMUL R91, R174, R155 ;  /* 0x0000009bae5b7220 */ /* 0x021fe20000400000 */
[----:B------:R-:W-:Y:S01]  /*4910*/  ISETP.GT.AND P3, PT, R0, 0x49, P0 ;  /* 0x000000490000780c */ /* 0x000fe20000764270 */
[----:B------:R-:W-:Y:S02]  /*4920*/  BSSY B1, `(.L_x_100) ;  /* 0x0000005000017945 */ /* 0x000fe40003800000 */
[----:B------:R-:W-:-:S05]  /*4930*/  FFMA R91, R124, R154, R91 ;  /* 0x0000009a7c5b7223 */ /* 0x000fca000000005b */
[----:B------:R0:W-:Y:S05]  /*4940*/  @P2 STG.E desc[UR36][R12.64+0x120], R91 ;  /* 0x0001205b0c002986 */ /* 0x0001ea000c101924 */
[----:B------:R-:W-:Y:S05]  /*4950*/  @!P3 BRA `(.L_x_101) ;  /* 0x000000000004b947 */ /* 0x000fea0003800000 */
[----:B------:R0:W5:Y:S02]  /*4960*/  LDG.E.LTC128B R174, desc[UR36][R162.64+0x124] ;  /* 0x00012424a2ae7981 */ /* 0x000164000c1e1920 */
.L_x_101:
[----:B------:R-:W-:Y:S05]  /*4970*/  BSYNC B1 ;  /* 0x0000000000017941 */ /* 0x000fea0003800000 */
.L_x_100:
[----:B-----5:R-:W-:Y:S01]  /*4980*/  FMUL R90, R174, R155 ;  /* 0x0000009bae5a7220 */ /* 0x020fe20000400000 */
[----:B------:R-:W-:Y:S01]  /*4990*/  ISETP.GT.AND P2, PT, R0, 0x48, P1 ;  /* 0x000000480000780c */ /* 0x000fe20000f44270 */
[----:B------:R-:W-:Y:S02]  /*49a0*/  BSSY B1, `(.L_x_102) ;  /* 0x0000005000017945 */ /* 0x000fe40003800000 */
[----:B------:R-:W-:-:S05]  /*49b0*/  FFMA R125, R125, R154, R90 ;  /* 0x0000009a7d7d7223 */ /* 0x000fca000000005a */
[----:B------:R0:W-:Y:S05]  /*49c0*/  @P3 STG.E desc[UR36][R12.64+0x124], R125 ;  /* 0x0001247d0c003986 */ /* 0x0001ea000c101924 */
[----:B------:R-:W-:Y:S05]  /*49d0*/  @!P2 BRA `(.L_x_103) ;  /* 0x000000000004a947 */ /* 0x000fea0003800000 */
[----:B------:R0:W5:Y:S02]  /*49e0*/  LDG.E.LTC128B R174, desc[UR36][R88.64+0x120] ;  /* 0x0001202458ae7981 */ /* 0x000164000c1e1920 */
.L_x_103:
[----:B------:R-:W-:Y:S05]  /*49f0*/  BSYNC B1 ;  /* 0x0000000000017941 */ /* 0x000fea0003800000 */
.L_x_102:
        /* <DEDUP_REMOVED lines=9> */
.L_x_105:
[----:B------:R-:W-:Y:S05]  /*4a90*/  BSYNC B1 ;  /* 0x0000000000017941 */ /* 0x000fea0003800000 */
.L_x_104:
        /* <DEDUP_REMOVED lines=9> */
.L_x_107:
[----:B------:R-:W-:Y:S05]  /*4b30*/  BSYNC B1 ;  /* 0x0000000000017941 */ /* 0x000fea0003800000 */
.L_x_106:
[----:B0----5:R-:W-:Y:S01]  /*4b40*/  FMUL R91, R174, R155 ;  /* 0x0000009bae5b7220 */ /* 0x021fe20000400000 */
[----:B------:R-:W-:Y:S01]  /*4b50*/  ISETP.GT.AND P3, PT, R0, 0x51, P0 ;  /* 0x000000510000780c */ /* 0x000fe20000764270 */
[----:B------:R-:W-:Y:S02]  /*4b60*/  BSSY B1, `(.L_x_108) ;  /* 0x0000005000017945 */ /* 0x000fe40003800000 */
[----:B------:R-:W-:-:S05]  /*4b70*/  FFMA R91, R128, R154, R91 ;  /* 0x0000009a805b7223 */ /* 0x000fca000000005b */
[----:B------:R0:W-:Y:S05]  /*4b80*/  @P2 STG.E desc[UR36][R12.64+0x140], R91 ;  /* 0x0001405b0c002986 */ /* 0x0001ea000c101924 */
[----:B------:R-:W-:Y:S05]  /*4b90*/  @!P3 BRA `(.L_x_109) ;  /* 0x000000000004b947 */ /* 0x000fea0003800000 */
[----:B------:R0:W5:Y:S02]  /*4ba0*/  LDG.E.LTC128B R174, desc[UR36][R162.64+0x144] ;  /* 0x00014424a2ae7981 */ /* 0x000164000c1e1920 */
.L_x_109:
[----:B------:R-:W-:Y:S05]  /*4bb0*/  BSYNC B1 ;  /* 0x0000000000017941 */ /* 0x000fea0003800000 */
.L_x_108:
[----:B-----5:R-:W-:Y:S01]  /*4bc0*/  FMUL R90, R174, R155 ;  /* 0x0000009bae5a7220 */ /* 0x020fe20000400000 */
[----:B------:R-:W-:Y:S01]  /*4bd0*/  ISETP.GT.AND P2, PT, R0, 0x50, P1 ;  /* 0x000000500000780c */ /* 0x000fe20000f44270 */
[----:B------:R-:W-:Y:S02]  /*4be0*/  BSSY B1, `(.L_x_110) ;  /* 0x0000005000017945 */ /* 0x000fe40003800000 */
[----:B------:R-:W-:-:S05]  /*4bf0*/  FFMA R129, R129, R154, R90 ;  /* 0x0000009a81817223 */ /* 0x000fca000000005a */
[----:B------:R0:W-:Y:S05]  /*4c00*/  @P3 STG.E desc[UR36][R12.64+0x144], R129 ;  /* 0x000144810c003986 */ /* 0x0001ea000c101924 */
[----:B------:R-:W-:Y:S05]  /*4c10*/  @!P2 BRA `(.L_x_111) ;  /* 0x000000000004a947 */ /* 0x000fea0003800000 */
[----:B------:R0:W5:Y:S02]  /*4c20*/  LDG.E.LTC128B R174, desc[UR36][R88.64+0x140] ;  /* 0x0001402458ae7981 */ /* 0x000164000c1e1920 */
.L_x_111:
[----:B------:R-:W-:Y:S05]  /*4c30*/  BSYNC B1 ;  /* 0x0000000000017941 */ /* 0x000fea0003800000 */
.L_x_110:
        /* <DEDUP_REMOVED lines=9> */
.L_x_113:
[----:B------:R-:W-:Y:S05]  /*4cd0*/  BSYNC B1 ;  /* 0x0000000000017941 */ /* 0x000fea0003800000 */
.L_x_112:
        /* <DEDUP_REMOVED lines=9> */
.L_x_115:
[----:B------:R-:W-:Y:S05]  /*4d70*/  BSYNC B1 ;  /* 0x0000000000017941 */ /* 0x000fea0003800000 */
.L_x_114:
[----:B0----5:R-:W-:Y:S01]  /*4d80*/  FMUL R91, R174, R155 ;  /* 0x0000009bae5b7220 */ /* 0x021fe20000400000 */
[----:B------:R-:W-:Y:S01]  /*4d90*/  ISETP.GT.AND P3, PT, R0, 0x59, P0 ;  /* 0x000000590000780c */ /* 0x000fe20000764270 */
[----:B------:R-:W-:Y:S02]  /*4da0*/  BSSY B1, `(.L_x_116) ;  /* 0x0000005000017945 */ /* 0x000fe40003800000 */
[----:B------:R-:W-:-:S05]  /*4db0*/  FFMA R91, R132, R154, R91 ;  /* 0x0000009a845b7223 */ /* 0x000fca000000005b */
[----:B------:R0:W-:Y:S05]  /*4dc0*/  @P2 STG.E desc[UR36][R12.64+0x160], R91 ;  /* 0x0001605b0c002986 */ /* 0x0001ea000c101924 */
[----:B------:R-:W-:Y:S05]  /*4dd0*/  @!P3 BRA `(.L_x_117) ;  /* 0x000000000004b947 */ /* 0x000fea0003800000 */
[----:B------:R0:W5:Y:S02]  /*4de0*/  LDG.E.LTC128B R174, desc[UR36][R162.64+0x164] ;  /* 0x00016424a2ae7981 */ /* 0x000164000c1e1920 */
.L_x_117:
[----:B------:R-:W-:Y:S05]  /*4df0*/  BSYNC B1 ;  /* 0x0000000000017941 */ /* 0x000fea0003800000 */
.L_x_116:
[----:B-----5:R-:W-:Y:S01]  /*4e00*/  FMUL R90, R174, R155 ;  /* 0x0000009bae5a7220 */ /* 0x020fe20000400000 */
[----:B------:R-:W-:Y:S01]  /*4e10*/  ISETP.GT.AND P2, PT, R0, 0x58, P1 ;  /* 0x000000580000780c */ /* 0x000fe20000f44270 */
[----:B------:R-:W-:Y:S02]  /*4e20*/  BSSY B1, `(.L_x_118) ;  /* 0x0000005000017945 */ /* 0x000fe40003800000 */
[----:B------:R-:W-:-:S05]  /*4e30*/  FFMA R133, R133, R154, R90 ;  /* 0x0000009a85857223 */ /* 0x000fca000000005a */
[----:B------:R0:W-:Y:S05]  /*4e40*/  @P3 STG.E desc[UR36][R12.64+0x164], R133 ;  /* 0x000164850c003986 */ /* 0x0001ea000c101924 */
[----:B------:R-:W-:Y:S05]  /*4e50*/  @!P2 BRA `(.L_x_119) ;  /* 0x000000000004a947 */ /* 0x000fea0003800000 */
[----:B------:R0:W5:Y:S02]  /*4e60*/  LDG.E.LTC128B R174, desc[UR36][R88.64+0x160] ;  /* 0x0001602458ae7981 */ /* 0x000164000c1e1920 */
.L_x_119:
[----:B------:R-:W-:Y:S05]  /*4e70*/  BSYNC B1 ;  /* 0x0000000000017941 */ /* 0x000fea0003800000 */
.L_x_118:
        /* <DEDUP_REMOVED lines=9> */
.L_x_121:
[----:B------:R-:W-:Y:S05]  /*4f10*/  BSYNC B1 ;  /* 0x0000000000017941 */ /* 0x000fea0003800000 */
.L_x_120:
        /* <DEDUP_REMOVED lines=9> */
.L_x_123:
[----:B------:R-:W-:Y:S05]  /*4fb0*/  BSYNC B1 ;  /* 0x0000000000017941 */ /* 0x000fea0003800000 */
.L_x_122:
[----:B0----5:R-:W-:Y:S01]  /*4fc0*/  FMUL R91, R174, R155 ;  /* 0x0000009bae5b7220 */ /* 0x021fe20000400000 */
[----:B------:R-:W-:Y:S01]  /*4fd0*/  ISETP.GT.AND P3, PT, R0, 0x61, P0 ;  /* 0x000000610000780c */ /* 0x000fe20000764270 */
[----:B------:R-:W-:Y:S02]  /*4fe0*/  BSSY B1, `(.L_x_124) ;  /* 0x0000005000017945 */ /* 0x000fe40003800000 */
[----:B------:R-:W-:-:S05]  /*4ff0*/  FFMA R91, R136, R154, R91 ;  /* 0x0000009a885b7223 */ /* 0x000fca000000005b */
[----:B------:R0:W-:Y:S05]  /*5000*/  @P2 STG.E desc[UR36][R12.64+0x180], R91 ;  /* 0x0001805b0c002986 */ /* 0x0001ea000c101924 */
[----:B------:R-:W-:Y:S05]  /*5010*/  @!P3 BRA `(.L_x_125) ;  /* 0x000000000004b947 */ /* 0x000fea0003800000 */
[----:B------:R0:W5:Y:S02]  /*5020*/  LDG.E.LTC128B R174, desc[UR36][R162.64+0x184] ;  /* 0x00018424a2ae7981 */ /* 0x000164000c1e1920 */
.L_x_125:
[----:B------:R-:W-:Y:S05]  /*5030*/  BSYNC B1 ;  /* 0x0000000000017941 */ /* 0x000fea0003800000 */
.L_x_124:
[----:B-----5:R-:W-:Y:S01]  /*5040*/  FMUL R90, R174, R155 ;  /* 0x0000009bae5a7220 */ /* 0x020fe20000400000 */
[----:B------:R-:W-:Y:S01]  /*5050*/  ISETP.GT.AND P2, PT, R0, 0x60, P1 ;  /* 0x000000600000780c */ /* 0x000fe20000f44270 */
[----:B------:R-:W-:Y:S02]  /*5060*/  BSSY B1, `(.L_x_126) ;  /* 0x0000005000017945 */ /* 0x000fe40003800000 */
[----:B------:R-:W-:-:S05]  /*5070*/  FFMA R137, R137, R154, R90 ;  /* 0x0000009a89897223 */ /* 0x000fca000000005a */
[----:B------:R0:W-:Y:S05]  /*5080*/  @P3 STG.E desc[UR36][R12.64+0x184], R137 ;  /* 0x000184890c003986 */ /* 0x0001ea000c101924 */
[----:B------:R-:W-:Y:S05]  /*5090*/  @!P2 BRA `(.L_x_127) ;  /* 0x000000000004a947 */ /* 0x000fea0003800000 */
[----:B------:R0:W5:Y:S02]  /*50a0*/  LDG.E.LTC128B R174, desc[UR36][R88.64+0x180] ;  /* 0x0001802458ae7981 */ /* 0x000164000c1e1920 */
.L_x_127:
[----:B------:R-:W-:Y:S05]  /*50b0*/  BSYNC B1 ;  /* 0x0000000000017941 */ /* 0x000fea0003800000 */
.L_x_126:
        /* <DEDUP_REMOVED lines=9> */
.L_x_129:
[----:B------:R-:W-:Y:S05]  /*5150*/  BSYNC B1 ;  /* 0x0000000000017941 */ /* 0x000fea0003800000 */
.L_x_128:
        /* <DEDUP_REMOVED lines=9> */
.L_x_131:
[----:B------:R-:W-:Y:S05]  /*51f0*/  BSYNC B1 ;  /* 0x0000000000017941 */ /* 0x000fea0003800000 */
.L_x_130:
[----:B0----5:R-:W-:Y:S01]  /*5200*/  FMUL R91, R174, R155 ;  /* 0x0000009bae5b7220 */ /* 0x021fe20000400000 */
[----:B------:R-:W-:Y:S01]  /*5210*/  ISETP.GT.AND P3, PT, R0, 0x69, P0 ;  /* 0x000000690000780c */ /* 0x000fe20000764270 */
[----:B------:R-:W-:Y:S02]  /*5220*/  BSSY B1, `(.L_x_132) ;  /* 0x0000005000017945 */ /* 0x000fe40003800000 */
[----:B------:R-:W-:-:S05]  /*5230*/  FFMA R91, R140, R154, R91 ;  /* 0x0000009a8c5b7223 */ /* 0x000fca000000005b */
[----:B------:R0:W-:Y:S05]  /*5240*/  @P2 STG.E desc[UR36][R12.64+0x1a0], R91 ;  /* 0x0001a05b0c002986 */ /* 0x0001ea000c101924 */
[----:B------:R-:W-:Y:S05]  /*5250*/  @!P3 BRA `(.L_x_133) ;  /* 0x000000000004b947 */ /* 0x000fea0003800000 */
[----:B------:R0:W5:Y:S02]  /*5260*/  LDG.E.LTC128B R174, desc[UR36][R162.64+0x1a4] ;  /* 0x0001a424a2ae7981 */ /* 0x000164000c1e1920 */
.L_x_133:
[----:B------:R-:W-:Y:S05]  /*5270*/  BSYNC B1 ;  /* 0x0000000000017941 */ /* 0x000fea0003800000 */
.L_x_132:
[----:B-----5:R-:W-:Y:S01]  /*5280*/  FMUL R90, R174, R155 ;  /* 0x0000009bae5a7220 */ /* 0x020fe20000400000 */
[----:B------:R-:W-:Y:S01]  /*5290*/  ISETP.GT.AND P2, PT, R0, 0x68, P1 ;  /* 0x000000680000780c */ /* 0x000fe20000f44270 */
[----:B------:R-:W-:Y:S02]  /*52a0*/  BSSY B1, `(.L_x_134) ;  /* 0x0000005000017945 */ /* 0x000fe40003800000 */
[----:B------:R-:W-:-:S05]  /*52b0*/  FFMA R141, R141, R154, R90 ;  /* 0x0000009a8d8d7223 */ /* 0x000fca000000005a */
[----:B------:R0:W-:Y:S05]  /*52c0*/  @P3 STG.E desc[UR36][R12.64+0x1a4], R141 ;  /* 0x0001a48d0c003986 */ /* 0x0001ea000c101924 */
[----:B------:R-:W-:Y:S05]  /*52d0*/  @!P2 BRA `(.L_x_135) ;  /* 0x000000000004a947 */ /* 0x000fea0003800000 */
[----:B------:R0:W5:Y:S02]  /*52e0*/  LDG.E.LTC128B R174, desc[UR36][R88.64+0x1a0] ;  /* 0x0001a02458ae7981 */ /* 0x000164000c1e1920 */
.L_x_135:
[----:B------:R-:W-:Y:S05]  /*52f0*/  BSYNC B1 ;  /* 0x0000000000017941 */ /* 0x000fea0003800000 */
.L_x_134:
        /* <DEDUP_REMOVED lines=9> */
.L_x_137:
[----:B------:R-:W-:Y:S05]  /*5390*/  BSYNC B1 ;  /* 0x0000000000017941 */ /* 0x000fea0003800000 */
.L_x_136:
        /* <DEDUP_REMOVED lines=9> */
.L_x_139:
[----:B------:R-:W-:Y:S05]  /*5430*/  BSYNC B1 ;  /* 0x0000000000017941 */ /* 0x000fea0003800000 */
.L_x_138:
[----:B0----5:R-:W-:Y:S01]  /*5440*/  FMUL R91, R174, R155 ;  /* 0x0000009bae5b7220 */ /* 0x021fe20000400000 */
[----:B------:R-:W-:Y:S01]  /*5450*/  ISETP.GT.AND P3, PT, R0, 0x71, P0 ;  /* 0x000000710000780c */ /* 0x000fe20000764270 */
[----:B------:R-:W-:Y:S02]  /*5460*/  BSSY B1, `(.L_x_140) ;  /* 0x0000005000017945 */ /* 0x000fe40003800000 */
[----:B------:R-:W-:-:S05]  /*5470*/  FFMA R91, R144, R154, R91 ;  /* 0x0000009a905b7223 */ /* 0x000fca000000005b */
[----:B------:R0:W-:Y:S05]  /*5480*/  @P2 STG.E desc[UR36][R12.64+0x1c0], R91 ;  /* 0x0001c05b0c002986 */ /* 0x0001ea000c101924 */
[----:B------:R-:W-:Y:S05]  /*5490*/  @!P3 BRA `(.L_x_141) ;  /* 0x000000000004b947 */ /* 0x000fea0003800000 */
[----:B------:R0:W5:Y:S02]  /*54a0*/  LDG.E.LTC128B R174, desc[UR36][R162.64+0x1c4] ;  /* 0x0001c424a2ae7981 */ /* 0x000164000c1e1920 */
.L_x_141:
[----:B------:R-:W-:Y:S05]  /*54b0*/  BSYNC B1 ;  /* 0x0000000000017941 */ /* 0x000fea0003800000 */
.L_x_140:
[----:B-----5:R-:W-:Y:S01]  /*54c0*/  FMUL R90, R174, R155 ;  /* 0x0000009bae5a7220 */ /* 0x020fe20000400000 */
[----:B------:R-:W-:Y:S01]  /*54d0*/  ISETP.GT.AND P2, PT, R0, 0x70, P1 ;  /* 0x000000700000780c */ /* 0x000fe20000f44270 */
[----:B------:R-:W-:Y:S02]  /*54e0*/  BSSY B1, `(.L_x_142) ;  /* 0x0000005000017945 */ /* 0x000fe40003800000 */
[----:B------:R-:W-:-:S05]  /*54f0*/  FFMA R145, R145, R154, R90 ;  /* 0x0000009a91917223 */ /* 0x000fca000000005a */
[----:B------:R0:W-:Y:S05]  /*5500*/  @P3 STG.E desc[UR36][R12.64+0x1c4], R145 ;  /* 0x0001c4910c003986 */ /* 0x0001ea000c101924 */
[----:B------:R-:W-:Y:S05]  /*5510*/  @!P2 BRA `(.L_x_143) ;  /* 0x000000000004a947 */ /* 0x000fea0003800000 */
[----:B------:R0:W5:Y:S02]  /*5520*/  LDG.E.LTC128B R174, desc[UR36][R88.64+0x1c0] ;  /* 0x0001c02458ae7981 */ /* 0x000164000c1e1920 */
.L_x_143:
[----:B------:R-:W-:Y:S05]  /*5530*/  BSYNC B1 ;  /* 0x0000000000017941 */ /* 0x000fea0003800000 */
.L_x_142:
        /* <DEDUP_REMOVED lines=9> */
.L_x_145:
[----:B------:R-:W-:Y:S05]  /*55d0*/  BSYNC B1 ;  /* 0x0000000000017941 */ /* 0x000fea0003800000 */
.L_x_144:
        /* <DEDUP_REMOVED lines=9> */
.L_x_147:
[----:B------:R-:W-:Y:S05]  /*5670*/  BSYNC B1 ;  /* 0x0000000000017941 */ /* 0x000fea0003800000 */
.L_x_146:
[----:B0----5:R-:W-:Y:S01]  /*5680*/  FMUL R91, R174, R155 ;  /* 0x0000009bae5b7220 */ /* 0x021fe20000400000 */
[----:B------:R-:W-:Y:S01]  /*5690*/  ISETP.GT.AND P0, PT, R0, 0x79, P0 ;  /* 0x000000790000780c */ /* 0x000fe20000704270 */
[----:B------:R-:W-:Y:S01]  /*56a0*/  BSSY B1, `(.L_x_148) ;  /* 0x0000006000017945 */ /* 0x000fe20003800000 */
[----:B------:R-:W-:Y:S01]  /*56b0*/  IADD3 R153, P2, R153, 0x80, RZ ;  /* 0x0000008099997810 */ /* 0x000fe20007f5e0ff */
[----:B------:R-:W-:-:S05]  /*56c0*/  FFMA R91, R148, R154, R91 ;  /* 0x0000009a945b7223 */ /* 0x000fca000000005b */
[----:B------:R0:W-:Y:S05]  /*56d0*/  @P4 STG.E desc[UR36][R12.64+0x1e0], R91 ;  /* 0x0001e05b0c004986 */ /* 0x0001ea000c101924 */
[----:B------:R-:W-:Y:S05]  /*56e0*/  @!P0 BRA `(.L_x_149) ;  /* 0x0000000000048947 */ /* 0x000fea0003800000 */
[----:B------:R0:W5:Y:S02]  /*56f0*/  LDG.E.LTC128B R174, desc[UR36][R162.64+0x1e4] ;  /* 0x0001e424a2ae7981 */ /* 0x000164000c1e1920 */
.L_x_149:
[----:B------:R-:W-:Y:S05]  /*5700*/  BSYNC B1 ;  /* 0x0000000000017941 */ /* 0x000fea0003800000 */
.L_x_148:
[----:B------:R-:W-:Y:S01]  /*5710*/  IADD3.X R9, RZ, R9, RZ, P2, !PT ;  /* 0x00000009ff097210 */ /* 0x000fe200017fe4ff */
[----:B-----5:R-:W-:Y:S01]  /*5720*/  FMUL R8, R174, R155 ;  /* 0x0000009bae087220 */ /* 0x020fe20000400000 */
[----:B------:R-:W-:Y:S01]  /*5730*/  ISETP.GT.AND P2, PT, R0, 0x78, P1 ;  /* 0x000000780000780c */ /* 0x000fe20000f44270 */
[----:B------:R-:W-:Y:S02]  /*5740*/  BSSY B1, `(.L_x_150) ;  /* 0x0000008000017945 */ /* 0x000fe40003800000 */
[----:B------:R-:W-:Y:S01]  /*5750*/  FFMA R149, R149, R154, R8 ;  /* 0x0000009a95957223 */ /* 0x000fe20000000008 */
[----:B------:R-:W-:Y:S02]  /*5760*/  IMAD R90, R9, R156, RZ ;  /* 0x0000009c095a7224 */ /* 0x000fe400078e02ff */
[----:B------:R-:W-:Y:S02]  /*5770*/  @P0 IMAD.MOV.U32 R8, RZ, RZ, R12 ;  /* 0x000000ffff080224 */ /* 0x000fe400078e000c */
[----:B------:R-:W-:-:S05]  /*5780*/  @P0 IMAD.MOV.U32 R9, RZ, RZ, R13 ;  /* 0x000000ffff090224 */ /* 0x000fca00078e000d */
[----:B------:R0:W-:Y:S01]  /*5790*/  @P0 STG.E desc[UR36][R8.64+0x1e4], R149 ;  /* 0x0001e49508000986 */ /* 0x0001e2000c101924 */
[----:B------:R-:W-:Y:S05]  /*57a0*/  @!P2 BRA `(.L_x_151) ;  /* 0x000000000004a947 */ /* 0x000fea0003800000 */
[----:B------:R0:W5:Y:S02]  /*57b0*/  LDG.E.LTC128B R174, desc[UR36][R88.64+0x1e0] ;  /* 0x0001e02458ae7981 */ /* 0x000164000c1e1920 */
.L_x_151:
[----:B------:R-:W-:Y:S05]  /*57c0*/  BSYNC B1 ;  /* 0x0000000000017941 */ /* 0x000fea0003800000 */
.L_x_150:
[----:B0----5:R-:W-:Y:S01]  /*57d0*/  FMUL R9, R174, R155 ;  /* 0x0000009bae097220 */ /* 0x021fe20000400000 */
[----:B------:R-:W-:Y:S01]  /*57e0*/  @P2 MOV R8, R168 ;  /* 0x000000a800082202 */ /* 0x000fe20000000f00 */
[----:B------:R-:W-:Y:S01]  /*57f0*/  IMAD R93, R153, R157, R90 ;  /* 0x0000009d995d7224 */ /* 0x000fe200078e025a */
[----:B------:R-:W-:Y:S01]  /*5800*/  ISETP.GT.AND P1, PT, R0, 0x79, P1 ;  /* 0x000000790000780c */ /* 0x000fe20000f24270 */
[----:B------:R-:W-:Y:S01]  /*5810*/  FFMA R95, R150, R154, R9 ;  /* 0x0000009a965f7223 */ /* 0x000fe20000000009 */
[----:B------:R-:W-:Y:S01]  /*5820*/  @P2 IMAD.MOV.U32 R9, RZ, RZ, R169 ;  /* 0x000000ffff092224 */ /* 0x000fe200078e00a9 */
[----:B------:R-:W-:Y:S01]  /*5830*/  ISETP.GT.AND P0, PT, R3, 0x80, PT ;  /* 0x000000800300780c */ /* 0x000fe20003f04270 */
[----:B------:R-:W-:Y:S01]  /*5840*/  IMAD.WIDE.U32 R90, R153, R156, R20 ;  /* 0x0000009c995a7225 */ /* 0x000fe200078e0014 */
[----:B------:R-:W-:Y:S02]  /*5850*/  BSSY B1, `(.L_x_152) ;  /* 0x0000006000017945 */ /* 0x000fe40003800000 */
[----:B------:R0:W-:Y:S01]  /*5860*/  @P2 STG.E desc[UR36][R8.64+0x1e0], R95 ;  /* 0x0001e05f08002986 */ /* 0x0001e2000c101924 */
[----:B------:R-:W-:Y:S01]  /*5870*/  ISETP.GT.AND P5, PT, R0, RZ, P0 ;  /* 0x000000ff0000720c */ /* 0x000fe200007a4270 */
[----:B------:R-:W-:-:S04]  /*5880*/  IMAD.IADD R92, R91, 0x1, R93 ;  /* 0x000000015b5c7824 */ /* 0x000fc800078e025d */
[----:B------:R-:W-:Y:S08]  /*5890*/  @!P1 BRA `(.L_x_153) ;  /* 0x0000000000049947 */ /* 0x000ff00003800000 */
[----:B------:R0:W5:Y:S02]  /*58a0*/  LDG.E.LTC128B R174, desc[UR36][R88.64+0x1e4] ;  /* 0x0001e42458ae7981 */ /* 0x000164000c1e1920 */
.L_x_153:
[----:B------:R-:W-:Y:S05]  /*58b0*/  BSYNC B1 ;  /* 0x0000000000017941 */ /* 0x000fea0003800000 */
.L_x_152:
[----:B0--3-5:R-:W-:Y:S01]  /*58c0*/  FMUL R88, R174, R155 ;  /* 0x0000009bae587220 */ /* 0x029fe20000400000 */
[----:B------:R-:W-:-:S03]  /*58d0*/  LEA R8, P2, R90, R10, 0x2 ;  /* 0x0000000a5a087211 */ /* 0x000fc600078410ff */
[----:B------:R-:W-:Y:S01]  /*58e0*/  FFMA R151, R151, R154, R88 ;  /* 0x0000009a97977223 */ /* 0x000fe20000000058 */
[----:B------:R-:W-:-:S04]  /*58f0*/  LEA.HI.X R9, R90, R11, R92, 0x2, P2 ;  /* 0x0000000b5a097211 */ /* 0x000fc800010f145c */
[----:B------:R0:W-:Y:S04]  /*5900*/  @P1 STG.E desc[UR36][R168.64+0x1e4], R151 ;  /* 0x0001e497a8001986 */ /* 0x0001e8000c101924 */
[----:B------:R3:W2:Y:S01]  /*5910*/  @P5 LDG.E.LTC128B R174, desc[UR36][R8.64] ;  /* 0x0000002408ae5981 */ /* 0x0006a2000c1e1920 */
[-C--:B------:R-:W-:Y:S01]  /*5920*/  IMAD.WIDE.U32 R88, R153, R156.reuse, R6 ;  /* 0x0000009c99587225 */ /* 0x080fe200078e0006 */
[----:B------:R-:W-:Y:S01]  /*5930*/  SHF.L.U64.HI R97, R4, 0x9, R5 ;  /* 0x0000000904617819 */ /* 0x000fe20000010205 */
[----:B------:R-:W-:Y:S01]  /*5940*/  BSSY B1, `(.L_x_154) ;  /* 0x0000013000017945 */ /* 0x000fe20003800000 */
[----:B------:R-:W-:Y:S01]  /*5950*/  ISETP.GT.AND P4, PT, R0, 0x1, P0 ;  /* 0x000000010000780c */ /* 0x000fe20000784270 */
[----:B------:R-:W-:Y:S01]  /*5960*/  IMAD.SHL.U32 R95, R4, 0x200, RZ ;  /* 0x00000200045f7824 */ /* 0x000fe200078e00ff */
[----:B------:R-:W-:Y:S01]  /*5970*/  IADD3 R89, R93, R89, RZ ;  /* 0x000000595d597210 */ /* 0x000fe20007ffe0ff */
[----:B------:R-:W-:-:S04]  /*5980*/  IMAD.WIDE.U32 R156, R153, R156, R160 ;  /* 0x0000009c999c7225 */ /* 0x000fc800078e00a0 */
[----:B------:R-:W-:Y:S01]  /*5990*/  IMAD.WIDE.U32 R90, R23, R14, R88 ;  /* 0x0000000e175a7225 */ /* 0x000fe200078e0058 */
[----:B------:R-:W-:Y:S02]  /*59a0*/  IADD3 R88, P2, R95, R12, RZ ;  /* 0x0000000c5f587210 */ /* 0x000fe40007f5e0ff */
[----:B------:R-:W-:Y:S01]  /*59b0*/  IADD3 R158, P3, R158, R156, RZ ;  /* 0x0000009c9e9e7210 */ /* 0x000fe20007f7e0ff */
[----:B---3--:R-:W-:Y:S01]  /*59c0*/  IMAD.IADD R8, R15, 0x1, R91 ;  /* 0x000000010f087824 */ /* 0x008fe200078e025b */
[----:B------:R-:W-:Y:S01]  /*59d0*/  IADD3.X R89, R97, R13, RZ, P2, !PT ;  /* 0x0000000d61597210 */ /* 0x000fe200017fe4ff */
[----:B------:R-:W-:Y:S01]  /*59e0*/  IMAD.IADD R157, R93, 0x1, R157 ;  /* 0x000000015d9d7824 */ /* 0x000fe200078e029d */
[----:B------:R-:W-:Y:S02]  /*59f0*/  LEA R4, P1, R90, R10, 0x2 ;  /* 0x0000000a5a047211 */ /* 0x000fe400078210ff */
[----:B------:R-:W-:Y:S01]  /*5a00*/  IADD3 R92, P2, R6, R156, RZ ;  /* 0x0000009c065c7210 */ /* 0x000fe20007f5e0ff */
[----:B--2---:R-:W-:-:S04]  /*5a10*/  FMUL R5, R174, R155 ;  /* 0x0000009bae057220 */ /* 0x004fc80000400000 */
[----:B------:R-:W-:Y:S01]  /*5a20*/  FFMA R9, R24, R154, R5 ;  /* 0x0000009a18097223 */ /* 0x000fe20000000005 */
[----:B------:R-:W-:-:S04]  /*5a30*/  LEA.HI.X R5, R90, R11, R8, 0x2, P1 ;  /* 0x0000000b5a057211 */ /* 0x000fc800008f1408 */
[----:B------:R0:W-:Y:S01]  /*5a40*/  @P5 STG.E desc[UR36][R88.64], R9 ;  /* 0x0000000958005986 */ /* 0x0001e2000c101924 */
[----:B------:R-:W-:Y:S05]  /*5a50*/  @!P4 BRA `(.L_x_155) ;  /* 0x000000000004c947 */ /* 0x000fea0003800000 */
[----:B------:R2:W5:Y:S02]  /*5a60*/  LDG.E.LTC128B R174, desc[UR36][R4.64+0x4] ;  /* 0x0000042404ae7981 */ /* 0x000564000c1e1920 */
.L_x_155:
[----:B------:R-:W-:Y:S05]  /*5a70*/  BSYNC B1 ;  /* 0x0000000000017941 */ /* 0x000fea0003800000 */
.L_x_154:
[----:B-----5:R-:W-:Y:S01]  /*5a80*/  FMUL R6, R174, R155 ;  /* 0x0000009bae067220 */ /* 0x020fe20000400000 */
[----:B------:R-:W-:Y:S01]  /*5a90*/  @P4 IMAD.MOV.U32 R24, RZ, RZ, R88 ;  /* 0x000000ffff184224 */ /* 0x000fe200078e0058 */
[----:B------:R-:W-:Y:S01]  /*5aa0*/  ISETP.GT.AND P1, PT, R3, 0x88, PT ;  /* 0x000000880300780c */ /* 0x000fe20003f24270 */
[----:B------:R-:W-:Y:S02]  /*5ab0*/  IMAD.X R3, R157, 0x1, R21, P3 ;  /* 0x000000019d037824 */ /* 0x000fe400018e0615 */
[----:B0-----:R-:W-:Y:S01]  /*5ac0*/  FFMA R9, R25, R154, R6 ;  /* 0x0000009a19097223 */ /* 0x001fe20000000006 */
[----:B------:R-:W-:Y:S01]  /*5ad0*/  @P4 IMAD.MOV.U32 R25, RZ, RZ, R89 ;  /* 0x000000ffff194224 */ /* 0x000fe200078e0059 */
[----:B------:R-:W-:Y:S01]  /*5ae0*/  IADD3.X R93, R7, R157, RZ, P2, !PT ;  /* 0x0000009d075d7210 */ /* 0x000fe200017fe4ff */
[----:B------:R-:W-:Y:S01]  /*5af0*/  BSSY B1, `(.L_x_156) ;  /* 0x000000a000017945 */ /* 0x000fe20003800000 */
[----:B------:R-:W-:Y:S02]  /*5b00*/  ISETP.GT.AND P2, PT, R0, RZ, P1 ;  /* 0x000000ff0000720c */ /* 0x000fe40000f44270 */
[----:B------:R0:W-:Y:S01]  /*5b10*/  @P4 STG.E desc[UR36][R24.64+0x4], R9 ;  /* 0x0000040918004986 */ /* 0x0001e2000c101924 */
[----:B------:R-:W-:Y:S01]  /*5b20*/  IMAD.WIDE.U32 R20, R23, R14, R92 ;  /* 0x0000000e17147225 */ /* 0x000fe200078e005c */
[----:B------:R-:W-:-:S02]  /*5b30*/  LEA R6, P5, R158, R10, 0x2 ;  /* 0x0000000a9e067211 */ /* 0x000fc400078a10ff */
[----:B------:R-:W-:Y:S02]  /*5b40*/  IADD3 R8, P3, R88, R165, RZ ;  /* 0x000000a558087210 */ /* 0x000fe40007f7e0ff */
[----:B------:R-:W-:Y:S02]  /*5b50*/  LEA.HI.X R7, R158, R11, R3, 0x2, P5 ;  /* 0x0000000b9e077211 */ /* 0x000fe400028f1403 */
[----:B------:R-:W-:-:S03]  /*5b60*/  IADD3 R15, R15, R21, RZ ;  /* 0x000000150f0f7210 */ /* 0x000fc60007ffe0ff */
[----:B------:R-:W-:Y:S06]  /*5b70*/  @!P2 BRA `(.L_x_157) ;  /* 0x000000000004a947 */ /* 0x000fec0003800000 */
[----:B------:R3:W5:Y:S02]  /*5b80*/  LDG.E.LTC128B R174, desc[UR36][R6.64] ;  /* 0x0000002406ae7981 */ /* 0x000764000c1e1920 */
.L_x_157:
[----:B------:R-:W-:Y:S05]  /*5b90*/  BSYNC B1 ;  /* 0x0000000000017941 */ /* 0x000fea0003800000 */
.L_x_156:
[----:B-----5:R-:W-:Y:S01]  /*5ba0*/  FMUL R3, R174, R155 ;  /* 0x0000009bae037220 */ /* 0x020fe20000400000 */
[----:B0-----:R-:W-:Y:S01]  /*5bb0*/  IMAD.X R9, R89, 0x1, R167, P3 ;  /* 0x0000000159097824 */ /* 0x001fe200018e06a7 */
[----:B------:R-:W-:Y:S01]  /*5bc0*/  ISETP.GT.AND P4, PT, R0, 0x1, P1 ;  /* 0x000000010000780c */ /* 0x000fe20000f84270 */
[----:B------:R-:W-:Y:S01]  /*5bd0*/  BSSY B1, `(.L_x_158) ;  /* 0x0000007000017945 */ /* 0x000fe20003800000 */
[----:B------:R-:W-:Y:S01]  /*5be0*/  FFMA R3, R26, R154, R3 ;  /* 0x0000009a1a037223 */ /* 0x000fe20000000003 */
[----:B------:R-:W-:-:S04]  /*5bf0*/  LEA R10, P5, R20, R10, 0x2 ;  /* 0x0000000a140a7211 */ /* 0x000fc800078a10ff */
[----:B------:R0:W-:Y:S01]  /*5c00*/  @P2 STG.E desc[UR36][R8.64], R3 ;  /* 0x0000000308002986 */ /* 0x0001e2000c101924 */
[----:B------:R-:W-:-:S05]  /*5c10*/  LEA.HI.X R11, R20, R11, R15, 0x2, P5 ;  /* 0x0000000b140b7211 */ /* 0x000fca00028f140f */
[----:B------:R-:W-:Y:S05]  /*5c20*/  @!P4 BRA `(.L_x_159) ;  /* 0x000000000004c947 */ /* 0x000fea0003800000 */
[----:B------:R0:W5:Y:S02]  /*5c30*/  LDG.E.LTC128B R174, desc[UR36][R10.64+0x4] ;  /* 0x000004240aae7981 */ /* 0x000164000c1e1920 */
.L_x_159:
[----:B------:R-:W-:Y:S05]  /*5c40*/  BSYNC B1 ;  /* 0x0000000000017941 */ /* 0x000fea0003800000 */
.L_x_158:
[----:B---3-5:R-:W-:Y:S01]  /*5c50*/  FMUL R6, R174, R155 ;  /* 0x0000009bae067220 */ /* 0x028fe20000400000 */
[----:B------:R-:W-:Y:S01]  /*5c60*/  ISETP.GT.AND P2, PT, R0, 0x8, P0 ;  /* 0x000000080000780c */ /* 0x000fe20000744270 */
[----:B------:R-:W-:Y:S02]  /*5c70*/  BSSY B1, `(.L_x_160) ;  /* 0x0000005000017945 */ /* 0x000fe40003800000 */
[----:B------:R-:W-:-:S05]  /*5c80*/  FFMA R27, R27, R154, R6 ;  /* 0x0000009a1b1b7223 */ /* 0x000fca0000000006 */
[----:B------:R3:W-:Y:S05]  /*5c90*/  @P4 STG.E desc[UR36][R8.64+0x4], R27 ;  /* 0x0000041b08004986 */ /* 0x0007ea000c101924 */
[----:B------:R-:W-:Y:S05]  /*5ca0*/  @!P2 BRA `(.L_x_161) ;  /* 0x000000000004a947 */ /* 0x000fea0003800000 */
[----:B------:R0:W5:Y:S02]  /*5cb0*/  LDG.E.LTC128B R174, desc[UR36][R4.64+0x20] ;  /* 0x0000202404ae7981 */ /* 0x000164000c1e1920 */
.L_x_161:
[----:B------:R-:W-:Y:S05]  /*5cc0*/  BSYNC B1 ;  /* 0x0000000000017941 */ /* 0x000fea0003800000 */
.L_x_160:
[----:B0----5:R-:W-:Y:S01]  /*5cd0*/  FMUL R3, R174, R155 ;  /* 0x0000009bae037220 */ /* 0x021fe20000400000 */
[----:B------:R-:W-:Y:S01]  /*5ce0*/  IMAD.MOV.U32 R6, RZ, RZ, R88 ;  /* 0x000000ffff067224 */ /* 0x000fe200078e0058 */
[----:B------:R-:W-:Y:S01]  /*5cf0*/  MOV R7, R89 ;  /* 0x0000005900077202 */ /* 0x000fe20000000f00 */
[----:B------:R-:W-:Y:S01]  /*5d00*/  BSSY B1, `(.L_x_162) ;  /* 0x0000006000017945 */ /* 0x000fe20003800000 */
[----:B------:R-:W-:Y:S01]  /*5d10*/  FFMA R3, R28, R154, R3 ;  /* 0x0000009a1c037223 */ /* 0x000fe20000000003 */
[----:B------:R-:W-:-:S04]  /*5d20*/  ISETP.GT.AND P3, PT, R0, 0x9, P0 ;  /* 0x000000090000780c */ /* 0x000fc80000764270 */
[----:B------:R0:W-:Y:S09]  /*5d30*/  @P2 STG.E desc[UR36][R6.64+0x20], R3 ;  /* 0x0000200306002986 */ /* 0x0001f2000c101924 */
[----:B------:R-:W-:Y:S05]  /*5d40*/  @!P3 BRA `(.L_x_163) ;  /* 0x000000000004b947 */ /* 0x000fea0003800000 */
[----:B------:R0:W5:Y:S02]  /*5d50*/  LDG.E.LTC128B R174, desc[UR36][R4.64+0x24] ;  /* 0x0000242404ae7981 */ /* 0x000164000c1e1920 */
.L_x_163:
[----:B------:R-:W-:Y:S05]  /*5d60*/  BSYNC B1 ;  /* 0x0000000000017941 */ /* 0x000fea0003800000 */
.L_x_162:
[----:B---3-5:R-:W-:Y:S01]  /*5d70*/  FMUL R8, R174, R155 ;  /* 0x0000009bae087220 */ /* 0x028fe20000400000 */
[----:B------:R-:W-:Y:S01]  /*5d80*/  ISETP.GT.AND P5, PT, R0, 0x8, P1 ;  /* 0x000000080000780c */ /* 0x000fe20000fa4270 */
[----:B------:R-:W-:Y:S01]  /*5d90*/  BSSY B1, `(.L_x_164) ;  /* 0x0000006000017945 */ /* 0x000fe20003800000 */
[----:B------:R-:W-:Y:S01]  /*5da0*/  IADD3 R14, P2, R165, R88, RZ ;  /* 0x00000058a50e7210 */ /* 0x000fe20007f5e0ff */
[----:B------:R-:W-:-:S05]  /*5db0*/  FFMA R29, R29, R154, R8 ;  /* 0x0000009a1d1d7223 */ /* 0x000fca0000000008 */
[----:B------:R3:W-:Y:S05]  /*5dc0*/  @P3 STG.E desc[UR36][R6.64+0x24], R29 ;  /* 0x0000241d06003986 */ /* 0x0007ea000c101924 */
[----:B------:R-:W-:Y:S05]  /*5dd0*/  @!P5 BRA `(.L_x_165) ;  /* 0x000000000004d947 */ /* 0x000fea0003800000 */
[----:B------:R0:W5:Y:S02]  /*5de0*/  LDG.E.LTC128B R174, desc[UR36][R10.64+0x20] ;  /* 0x000020240aae7981 */ /* 0x000164000c1e1920 */
.L_x_165:
[----:B------:R-:W-:Y:S05]  /*5df0*/  BSYNC B1 ;  /* 0x0000000000017941 */ /* 0x000fea0003800000 */
.L_x_164:
[----:B0----5:R-:W-:Y:S01]  /*5e00*/  FMUL R3, R174, R155 ;  /* 0x0000009bae037220 */ /* 0x021fe20000400000 */
[----:B------:R-:W-:Y:S01]  /*5e10*/  IMAD.X R15, R167, 0x1, R89, P2 ;  /* 0x00000001a70f7824 */ /* 0x000fe200010e0659 */
[----:B------:R-:W-:Y:S01]  /*5e20*/  ISETP.GT.AND P4, PT, R0, 0x9, P1 ;  /* 0x000000090000780c */ /* 0x000fe20000f84270 */
[----:B------:R-:W-:Y:S01]  /*5e30*/  BSSY B1, `(.L_x_166) ;  /* 0x0000006000017945 */ /* 0x000fe20003800000 */
[----:B------:R-:W-:Y:S01]  /*5e40*/  FFMA R3, R30, R154, R3 ;  /* 0x0000009a1e037223 */ /* 0x000fe20000000003 */
[----:B------:R-:W-:-:S04]  /*5e50*/  IADD3 R8, P3, P2, R165, R12, R95 ;  /* 0x0000000ca5087210 */ /* 0x000fc80007a7e05f */
[----:B------:R0:W-:Y:S06]  /*5e60*/  @P5 STG.E desc[UR36][R14.64+0x20], R3 ;  /* 0x000020030e005986 */ /* 0x0001ec000c101924 */
[----:B------:R-:W-:Y:S05]  /*5e70*/  @!P4 BRA `(.L_x_167) ;  /* 0x000000000004c947 */ /* 0x000fea0003800000 */
[----:B------:R0:W5:Y:S02]  /*5e80*/  LDG.E.LTC128B R174, desc[UR36][R10.64+0x24] ;  /* 0x000024240aae7981 */ /* 0x000164000c1e1920 */
.L_x_167:
[----:B------:R-:W-:Y:S05]  /*5e90*/  BSYNC B1 ;  /* 0x0000000000017941 */ /* 0x000fea0003800000 */
.L_x_166:
[----:B-----5:R-:W-:Y:S01]  /*5ea0*/  FMUL R12, R174, R155 ;  /* 0x0000009bae0c7220 */ /* 0x020fe20000400000 */
[----:B------:R-:W-:Y:S01]  /*5eb0*/  IADD3.X R9, R167, R13, R97, P3, P2 ;  /* 0x0000000da7097210 */ /* 0x000fe20001fe4461 */
[----:B------:R-:W-:Y:S01]  /*5ec0*/  BSSY B1, `(.L_x_168) ;  /* 0x0000006000017945 */ /* 0x000fe20003800000 */
[----:B------:R-:W-:Y:S01]  /*5ed0*/  ISETP.GT.AND P5, PT, R0, 0x10, P0 ;  /* 0x000000100000780c */ /* 0x000fe200007a4270 */
[----:B------:R-:W-:-:S05]  /*5ee0*/  FFMA R31, R31, R154, R12 ;  /* 0x0000009a1f1f7223 */ /* 0x000fca000000000c */
[----:B------:R0:W-:Y:S07]  /*5ef0*/  @P4 STG.E desc[UR36][R8.64+0x24], R31 ;  /* 0x0000241f08004986 */ /* 0x0001ee000c101924 */
[----:B------:R-:W-:Y:S05]  /*5f00*/  @!P5 BRA `(.L_x_169) ;  /* 0x000000000004d947 */ /* 0x000fea0003800000 */
[----:B------:R0:W5:Y:S02]  /*5f10*/  LDG.E.LTC128B R174, desc[UR36][R4.64+0x40] ;  /* 0x0000402404ae7981 */ /* 0x000164000c1e1920 */
.L_x_169:
[----:B------:R-:W-:Y:S05]  /*5f20*/  BSYNC B1 ;  /* 0x0000000000017941 */ /* 0x000fea0003800000 */
.L_x_168:
[----:B0----5:R-:W-:Y:S01]  /*5f30*/  FMUL R3, R174, R155 ;  /* 0x0000009bae037220 */ /* 0x021fe20000400000 */
[----:B------:R-:W-:Y:S01]  /*5f40*/  ISETP.GT.AND P2, PT, R0, 0x11, P0 ;  /* 0x000000110000780c */ /* 0x000fe20000744270 */
[----:B------:R-:W-:Y:S02]  /*5f50*/  BSSY B1, `(.L_x_170) ;  /* 0x0000005000017945 */ /* 0x000fe40003800000 */
[----:B------:R-:W-:-:S05]  /*5f60*/  FFMA R3, R32, R154, R3 ;  /* 0x0000009a20037223 */ /* 0x000fca0000000003 */
[----:B------:R0:W-:Y:S05]  /*5f70*/  @P5 STG.E desc[UR36][R6.64+0x40], R3 ;  /* 0x0000400306005986 */ /* 0x0001ea000c101924 */
[----:B------:R-:W-:Y:S05]  /*5f80*/  @!P2 BRA `(.L_x_171) ;  /* 0x000000000004a947 */ /* 0x000fea0003800000 */
[----:B------:R0:W5:Y:S02]  /*5f90*/  LDG.E.LTC128B R174, desc[UR36][R4.64+0x44] ;  /* 0x0000442404ae7981 */ /* 0x000164000c1e1920 */
.L_x_171:
[----:B------:R-:W-:Y:S05]  /*5fa0*/  BSYNC B1 ;  /* 0x0000000000017941 */ /* 0x000fea0003800000 */
.L_x_170:
[----:B-----5:R-:W-:Y:S01]  /*5fb0*/  FMUL R12, R174, R155 ;  /* 0x0000009bae0c7220 */ /* 0x020fe20000400000 */
[----:B------:R-:W-:Y:S01]  /*5fc0*/  ISETP.GT.AND P3, PT, R0, 0x10, P1 ;  /* 0x000000100000780c */ /* 0x000fe20000f64270 */
[----:B------:R-:W-:Y:S02]  /*5fd0*/  BSSY B1, `(.L_x_172) ;  /* 0x0000005000017945 */ /* 0x000fe40003800000 */
[----:B------:R-:W-:-:S05]  /*5fe0*/  FFMA R33, R33, R154, R12 ;  /* 0x0000009a21217223 */ /* 0x000fca000000000c */
[----:B------:R0:W-:Y:S05]  /*5ff0*/  @P2 STG.E desc[UR36][R6.64+0x44], R33 ;  /* 0x0000442106002986 */ /* 0x0001ea000c101924 */
[----:B------:R-:W-:Y:S05]  /*6000*/  @!P3 BRA `(.L_x_173) ;  /* 0x000000000004b947 */ /* 0x000fea0003800000 */
[----:B------:R0:W5:Y:S02]  /*6010*/  LDG.E.LTC128B R174, desc[UR36][R10.64+0x40] ;  /* 0x000040240aae7981 */ /* 0x000164000c1e1920 */
.L_x_173:
[----:B------:R-:W-:Y:S05]  /*6020*/  BSYNC B1 ;  /* 0x0000000000017941 */ /* 0x000fea0003800000 */
.L_x_172:
[----:B0----5:R-:W-:Y:S01]  /*6030*/  FMUL R3, R174, R155 ;  /* 0x0000009bae037220 */ /* 0x021fe20000400000 */
[----:B------:R-:W-:Y:S01]  /*6040*/  ISETP.GT.AND P2, PT, R0, 0x11, P1 ;  /* 0x000000110000780c */ /* 0x000fe20000f44270 */
[----:B------:R-:W-:Y:S02]  /*6050*/  BSSY B1, `(.L_x_174) ;  /* 0x0000005000017945 */ /* 0x000fe40003800000 */
[----:B------:R-:W-:-:S05]  /*6060*/  FFMA R3, R34, R154, R3 ;  /* 0x0000009a22037223 */ /* 0x000fca0000000003 */
[----:B------:R0:W-:Y:S05]  /*6070*/  @P3 STG.E desc[UR36][R8.64+0x40], R3 ;  /* 0x0000400308003986 */ /* 0x0001ea000c101924 */
[----:B------:R-:W-:Y:S05]  /*6080*/  @!P2 BRA `(.L_x_175) ;  /* 0x000000000004a947 */ /* 0x000fea0003800000 */
[----:B------:R0:W5:Y:S02]  /*6090*/  LDG.E.LTC128B R174, desc[UR36][R10.64+0x44] ;  /* 0x000044240aae7981 */ /* 0x000164000c1e1920 */
.L_x_175:
[----:B------:R-:W-:Y:S05]  /*60a0*/  BSYNC B1 ;  /* 0x0000000000017941 */ /* 0x000fea0003800000 */
.L_x_174:
[----:B-----5:R-:W-:Y:S01]  /*60b0*/  FMUL R12, R174, R155 ;  /* 0x0000009bae0c7220 */ /* 0x020fe20000400000 */
[----:B------:R-:W-:Y:S01]  /*60c0*/  ISETP.GT.AND P3, PT, R0, 0x18, P0 ;  /* 0x000000180000780c */ /* 0x000fe20000764270 */
[----:B------:R-:W-:Y:S02]  /*60d0*/  BSSY B1, `(.L_x_176) ;  /* 0x0000005000017945 */ /* 0x000fe40003800000 */
[----:B------:R-:W-:-:S05]  /*60e0*/  FFMA R35, R35, R154, R12 ;  /* 0x0000009a23237223 */ /* 0x000fca000000000c */
[----:B------:R0:W-:Y:S05]  /*60f0*/  @P2 STG.E desc[UR36][R8.64+0x44], R35 ;  /* 0x0000442308002986 */ /* 0x0001ea000c101924 */
[----:B------:R-:W-:Y:S05]  /*6100*/  @!P3 BRA `(.L_x_177) ;  /* 0x000000000004b947 */ /* 0x000fea0003800000 */
[----:B------:R0:W5:Y:S02]  /*6110*/  LDG.E.LTC128B R174, desc[UR36][R4.64+0x60] ;  /* 0x0000602404ae7981 */ /* 0x000164000c1e1920 */
.L_x_177:
[----:B------:R-:W-:Y:S05]  /*6120*/  BSYNC B1 ;  /* 0x0000000000017941 */ /* 0x000fea0003800000 */
.L_x_176:
[----:B0----5:R-:W-:Y:S01]  /*6130*/  FMUL R3, R174, R155 ;  /* 0x0000009bae037220 */ /* 0x021fe20000400000 */
[----:B------:R-:W-:Y:S01]  /*6140*/  ISETP.GT.AND P2, PT, R0, 0x19, P0 ;  /* 0x000000190000780c */ /* 0x000fe20000744270 */
[----:B------:R-:W-:Y:S02]  /*6150*/  BSSY B1, `(.L_x_178) ;  /* 0x0000005000017945 */ /* 0x000fe40003800000 */
[----:B------:R-:W-:-:S05]  /*6160*/  FFMA R3, R36, R154, R3 ;  /* 0x0000009a24037223 */ /* 0x000fca0000000003 */
[----:B------:R0:W-:Y:S05]  /*6170*/  @P3 STG.E desc[UR36][R6.64+0x60], R3 ;  /* 0x0000600306003986 */ /* 0x0001ea000c101924 */
[----:B------:R-:W-:Y:S05]  /*6180*/  @!P2 BRA `(.L_x_179) ;  /* 0x000000000004a947 */ /* 0x000fea0003800000 */
[----:B------:R0:W5:Y:S02]  /*6190*/  LDG.E.LTC128B R174, desc[UR36][R4.64+0x64] ;  /* 0x0000642404ae7981 */ /* 0x000164000c1e1920 */
.L_x_179:
[----:B------:R-:W-:Y:S05]  /*61a0*/  BSYNC B1 ;  /* 0x0000000000017941 */ /* 0x000fea0003800000 */
.L_x_178:
[----:B-----5:R-:W-:Y:S01]  /*61b0*/  FMUL R12, R174, R155 ;  /* 0x0000009bae0c7220 */ /* 0x020fe20000400000 */
[----:B------:R-:W-:Y:S01]  /*61c0*/  ISETP.GT.AND P3, PT, R0, 0x18, P1 ;  /* 0x000000180000780c */ /* 0x000fe20000f64270 */
[----:B------:R-:W-:Y:S02]  /*61d0*/  BSSY B1, `(.L_x_180) ;  /* 0x0000005000017945 */ /* 0x000fe40003800000 */
[----:B------:R-:W-:-:S05]  /*61e0*/  FFMA R37, R37, R154, R12 ;  /* 0x0000009a25257223 */ /* 0x000fca000000000c */
[----:B------:R0:W-:Y:S05]  /*61f0*/  @P2 STG.E desc[UR36][R6.64+0x64], R37 ;  /* 0x0000642506002986 */ /* 0x0001ea000c101924 */
[----:B------:R-:W-:Y:S05]  /*6200*/  @!P3 BRA `(.L_x_181) ;  /* 0x000000000004b947 */ /* 0x000fea0003800000 */
[----:B------:R0:W5:Y:S02]  /*6210*/  LDG.E.LTC128B R174, desc[UR36][R10.64+0x60] ;  /* 0x000060240aae7981 */ /* 0x000164000c1e1920 */
.L_x_181:
[----:B------:R-:W-:Y:S05]  /*6220*/  BSYNC B1 ;  /* 0x0000000000017941 */ /* 0x000fea0003800000 */
.L_x_180:
[----:B0----5:R-:W-:Y:S01]  /*6230*/  FMUL R3, R174, R155 ;  /* 0x0000009bae037220 */ /* 0x021fe20000400000 */
[----:B------:R-:W-:Y:S01]  /*6240*/  ISETP.GT.AND P2, PT, R0, 0x19, P1 ;  /* 0x000000190000780c */ /* 0x000fe20000f44270 */
[----:B------:R-:W-:Y:S02]  /*6250*/  BSSY B1, `(.L_x_182) ;  /* 0x0000005000017945 */ /* 0x000fe40003800000 */
[----:B------:R-:W-:-:S05]  /*6260*/  FFMA R3, R38, R154, R3 ;  /* 0x0000009a26037223 */ /* 0x000fca0000000003 */
[----:B------:R0:W-:Y:S05]  /*6270*/  @P3 STG.E desc[UR36][R8.64+0x60], R3 ;  /* 0x0000600308003986 */ /* 0x0001ea000c101924 */
[----:B------:R-:W-:Y:S05]  /*6280*/  @!P2 BRA `(.L_x_183) ;  /* 0x000000000004a947 */ /* 0x000fea0003800000 */
[----:B------:R0:W5:Y:S02]  /*6290*/  LDG.E.LTC128B R174, desc[UR36][R10.64+0x64] ;  /* 0x000064240aae7981 */ /* 0x000164000c1e1920 */
.L_x_183:
[----:B------:R-:W-:Y:S05]  /*62a0*/  BSYNC B1 ;  /* 0x0000000000017941 */ /* 0x000fea0003800000 */
.L_x_182:
[----:B-----5:R-:W-:Y:S01]  /*62b0*/  FMUL R12, R174, R155 ;  /* 0x0000009bae0c7220 */ /* 0x020fe20000400000 */
[----:B------:R-:W-:Y:S01]  /*62c0*/  ISETP.GT.AND P3, PT, R0, 0x20, P0 ;  /* 0x000000200000780c */ /* 0x000fe20000764270 */
[----:B------:R-:W-:Y:S02]  /*62d0*/  BSSY B1, `(.L_x_184) ;  /* 0x0000005000017945 */ /* 0x000fe40003800000 */
[----:B------:R-:W-:-:S05]  /*62e0*/  FFMA R39, R39, R154, R12 ;  /* 0x0000009a27277223 */ /* 0x000fca000000000c */
[----:B------:R0:W-:Y:S05]  /*62f0*/  @P2 STG.E desc[UR36][R8.64+0x64], R39 ;  /* 0x0000642708002986 */ /* 0x0001ea000c101924 */
[----:B------:R-:W-:Y:S05]  /*6300*/  @!P3 BRA `(.L_x_185) ;  /* 0x000000000004b947 */ /* 0x000fea0003800000 */
[----:B------:R0:W5:Y:S02]  /*6310*/  LDG.E.LTC128B R174, desc[UR36][R4.64+0x80] ;  /* 0x0000802404ae7981 */ /* 0x000164000c1e1920 */
.L_x_185:
[----:B------:R-:W-:Y:S05]  /*6320*/  BSYNC B1 ;  /* 0x0000000000017941 */ /* 0x000fea0003800000 */
.L_x_184:
[----:B0----5:R-:W-:Y:S01]  /*6330*/  FMUL R3, R174, R155 ;  /* 0x0000009bae037220 */ /* 0x021fe20000400000 */
[----:B------:R-:W-:Y:S01]  /*6340*/  ISETP.GT.AND P2, PT, R0, 0x21, P0 ;  /* 0x000000210000780c */ /* 0x000fe20000744270 */
[----:B------:R-:W-:Y:S02]  /*6350*/  BSSY B1, `(.L_x_186) ;  /* 0x0000005000017945 */ /* 0x000fe40003800000 */
[----:B------:R-:W-:-:S05]  /*6360*/  FFMA R3, R40, R154, R3 ;  /* 0x0000009a28037223 */ /* 0x000fca0000000003 */
[----:B------:R0:W-:Y:S05]  /*6370*/  @P3 STG.E desc[UR36][R6.64+0x80], R3 ;  /* 0x0000800306003986 */ /* 0x0001ea000c101924 */
[----:B------:R-:W-:Y:S05]  /*6380*/  @!P2 BRA `(.L_x_187) ;  /* 0x000000000004a947 */ /* 0x000fea0003800000 */
[----:B------:R0:W5:Y:S02]  /*6390*/  LDG.E.LTC128B R174, desc[UR36][R4.64+0x84] ;  /* 0x0000842404ae7981 */ /* 0x000164000c1e1920 */
.L_x_187:
[----:B------:R-:W-:Y:S05]  /*63a0*/  BSYNC B1 ;  /* 0x0000000000017941 */ /* 0x000fea0003800000 */
.L_x_186:
[----:B-----5:R-:W-:Y:S01]  /*63b0*/  FMUL R12, R174, R155 ;  /* 0x0000009bae0c7220 */ /* 0x020fe20000400000 */
[----:B------:R-:W-:Y:S01]  /*63c0*/  ISETP.GT.AND P3, PT, R0, 0x20, P1 ;  /* 0x000000200000780c */ /* 0x000fe20000f64270 */
[----:B------:R-:W-:Y:S02]  /*63d0*/  BSSY B1, `(.L_x_188) ;  /* 0x0000005000017945 */ /* 0x000fe40003800000 */
[----:B------:R-:W-:-:S05]  /*63e0*/  FFMA R41, R41, R154, R12 ;  /* 0x0000009a29297223 */ /* 0x000fca000000000c */
[----:B------:R0:W-:Y:S05]  /*63f0*/  @P2 STG.E desc[UR36][R6.64+0x84], R41 ;  /* 0x0000842906002986 */ /* 0x0001ea000c101924 */
[----:B------:R-:W-:Y:S05]  /*6400*/  @!P3 BRA `(.L_x_189) ;  /* 0x000000000004b947 */ /* 0x000fea0003800000 */
[----:B------:R0:W5:Y:S02]  /*6410*/  LDG.E.LTC128B R174, desc[UR36][R10.64+0x80] ;  /* 0x000080240aae7981 */ /* 0x000164000c1e1920 */
.L_x_189:
[----:B------:R-:W-:Y:S05]  /*6420*/  BSYNC B1 ;  /* 0x0000000000017941 */ /* 0x000fea0003800000 */
.L_x_188:
[----:B0----5:R-:W-:Y:S01]  /*6430*/  FMUL R3, R174, R155 ;  /* 0x0000009bae037220 */ /* 0x021fe20000400000 */
[----:B------:R-:W-:Y:S01]  /*6440*/  ISETP.GT.AND P2, PT, R0, 0x21, P1 ;  /* 0x000000210000780c */ /* 0x000fe20000f44270 */
[----:B------:R-:W-:Y:S02]  /*6450*/  BSSY B1, `(.L_x_190) ;  /* 0x0000005000017945 */ /* 0x000fe40003800000 */
[----:B------:R-:W-:-:S05]  /*6460*/  FFMA R3, R42, R154, R3 ;  /* 0x0000009a2a037223 */ /* 0x000fca0000000003 */
[----:B------:R0:W-:Y:S05]  /*6470*/  @P3 STG.E desc[UR36][R8.64+0x80], R3 ;  /* 0x0000800308003986 */ /* 0x0001ea000c101924 */
[----:B------:R-:W-:Y:S05]  /*6480*/  @!P2 BRA `(.L_x_191) ;  /* 0x000000000004a947 */ /* 0x000fea0003800000 */
[----:B------:R0:W5:Y:S02]  /*6490*/  LDG.E.LTC128B R174, desc[UR36][R10.64+0x84] ;  /* 0x000084240aae7981 */ /* 0x000164000c1e1920 */
.L_x_191:
[----:B------:R-:W-:Y:S05]  /*64a0*/  BSYNC B1 ;  /* 0x0000000000017941 */ /* 0x000fea0003800000 */
.L_x_190:
[----:B-----5:R-:W-:Y:S01]  /*64b0*/  FMUL R12, R174, R155 ;  /* 0x0000009bae0c7220 */ /* 0x020fe20000400000 */
[----:B------:R-:W-:Y:S01]  /*64c0*/  ISETP.GT.AND P3, PT, R0, 0x28, P0 ;  /* 0x000000280000780c */ /* 0x000fe20000764270 */
[----:B------:R-:W-:Y:S02]  /*64d0*/  BSSY B1, `(.L_x_192) ;  /* 0x0000005000017945 */ /* 0x000fe40003800000 */
[----:B------:R-:W-:-:S05]  /*64e0*/  FFMA R43, R43, R154, R12 ;  /* 0x0000009a2b2b7223 */ /* 0x000fca000000000c */
[----:B------:R0:W-:Y:S05]  /*64f0*/  @P2 STG.E desc[UR36][R8.64+0x84], R43 ;  /* 0x0000842b08002986 */ /* 0x0001ea000c101924 */
[----:B------:R-:W-:Y:S05]  /*6500*/  @!P3 BRA `(.L_x_193) ;  /* 0x000000000004b947 */ /* 0x000fea0003800000 */
[----:B------:R0:W5:Y:S02]  /*6510*/  LDG.E.LTC128B R174, desc[UR36][R4.64+0xa0] ;  /* 0x0000a02404ae7981 */ /* 0x000164000c1e1920 */
.L_x_193:
[----:B------:R-:W-:Y:S05]  /*6520*/  BSYNC B1 ;  /* 0x0000000000017941 */ /* 0x000fea0003800000 */
.L_x_192:
[----:B0----5:R-:W-:Y:S01]  /*6530*/  FMUL R3, R174, R155 ;  /* 0x0000009bae037220 */ /* 0x021fe20000400000 */
[----:B------:R-:W-:Y:S01]  /*6540*/  ISETP.GT.AND P2, PT, R0, 0x29, P0 ;  /* 0x000000290000780c */ /* 0x000fe20000744270 */
[----:B------:R-:W-:Y:S02]  /*6550*/  BSSY B1, `(.L_x_194) ;  /* 0x0000005000017945 */ /* 0x000fe40003800000 */
[----:B------:R-:W-:-:S05]  /*6560*/  FFMA R3, R44, R154, R3 ;  /* 0x0000009a2c037223 */ /* 0x000fca0000000003 */
[----:B------:R0:W-:Y:S05]  /*6570*/  @P3 STG.E desc[UR36][R6.64+0xa0], R3 ;  /* 0x0000a00306003986 */ /* 0x0001ea000c101924 */
[----:B------:R-:W-:Y:S05]  /*6580*/  @!P2 BRA `(.L_x_195) ;  /* 0x000000000004a947 */ /* 0x000fea0003800000 */
[----:B------:R0:W5:Y:S02]  /*6590*/  LDG.E.LTC128B R174, desc[UR36][R4.64+0xa4] ;  /* 0x0000a42404ae7981 */ /* 0x000164000c1e1920 */
.L_x_195:
[----:B------:R-:W-:Y:S05]  /*65a0*/  BSYNC B1 ;  /* 0x0000000000017941 */ /* 0x000fea0003800000 */
.L_x_194:
[----:B-----5:R-:W-:Y:S01]  /*65b0*/  FMUL R12, R174, R155 ;  /* 0x0000009bae0c7220 */ /* 0x020fe20000400000 */
[----:B------:R-:W-:Y:S01]  /*65c0*/  ISETP.GT.AND P3, PT, R0, 0x28, P1 ;  /* 0x000000280000780c */ /* 0x000fe20000f64270 */
[----:B------:R-:W-:Y:S02]  /*65d0*/  BSSY B1, `(.L_x_196) ;  /* 0x0000005000017945 */ /* 0x000fe40003800000 */
[----:B------:R-:W-:-:S05]  /*65e0*/  FFMA R45, R45, R154, R12 ;  /* 0x0000009a2d2d7223 */ /* 0x000fca000000000c */
[----:B------:R0:W-:Y:S05]  /*65f0*/  @P2 STG.E desc[UR36][R6.64+0xa4], R45 ;  /* 0x0000a42d06002986 */ /* 0x0001ea000c101924 */
[----:B------:R-:W-:Y:S05]  /*6600*/  @!P3 BRA `(.L_x_197) ;  /* 0x000000000004b947 */ /* 0x000fea0003800000 */
[----:B------:R0:W5:Y:S02]  /*6610*/  LDG.E.LTC128B R174, desc[UR36][R10.64+0xa0] ;  /* 0x0000a0240aae7981 */ /* 0x000164000c1e1920 */
.L_x_197:
[----:B------:R-:W-:Y:S05]  /*6620*/  BSYNC B1 ;  /* 0x0000000000017941 */ /* 0x000fea0003800000 */
.L_x_196:
[----:B0----5:R-:W-:Y:S01]  /*6630*/  FMUL R3, R174, R155 ;  /* 0x0000009bae037220 */ /* 0x021fe20000400000 */
[----:B------:R-:W-:Y:S01]  /*6640*/  ISETP.GT.AND P2, PT, R0, 0x29, P1 ;  /* 0x000000290000780c */ /* 0x000fe20000f44270 */
[----:B------:R-:W-:Y:S02]  /*6650*/  BSSY B1, `(.L_x_198) ;  /* 0x0000005000017945 */ /* 0x000fe40003800000 */
[----:B------:R-:W-:-:S05]  /*6660*/  FFMA R3, R46, R154, R3 ;  /* 0x0000009a2e037223 */ /* 0x000fca0000000003 */
[----:B------:R0:W-:Y:S05]  /*6670*/  @P3 STG.E desc[UR36][R8.64+0xa0], R3 ;  /* 0x0000a00308003986 */ /* 0x0001ea000c101924 */
[----:B------:R-:W-:Y:S05]  /*6680*/  @!P2 BRA `(.L_x_199) ;  /* 0x000000000004a947 */ /* 0x000fea0003800000 */
[----:B------:R0:W5:Y:S02]  /*6690*/  LDG.E.LTC128B R174, desc[UR36][R10.64+0xa4] ;  /* 0x0000a4240aae7981 */ /* 0x000164000c1e1920 */
.L_x_199:
[----:B------:R-:W-:Y:S05]  /*66a0*/  BSYNC B1 ;  /* 0x0000000000017941 */ /* 0x000fea0003800000 */
.L_x_198:
[----:B-----5:R-:W-:Y:S01]  /*66b0*/  FMUL R12, R174, R155 ;  /* 0x0000009bae0c7220 */ /* 0x020fe20000400000 */
[----:B------:R-:W-:Y:S01]  /*66c0*/  ISETP.GT.AND P3, PT, R0, 0x30, P0 ;  /* 0x000000300000780c */ /* 0x000fe20000764270 */
[----:B------:R-:W-:Y:S02]  /*66d0*/  BSSY B1, `(.L_x_200) ;  /* 0x0000005000017945 */ /* 0x000fe40003800000 */
[----:B------:R-:W-:-:S05]  /*66e0*/  FFMA R47, R47, R154, R12 ;  /* 0x0000009a2f2f7223 */ /* 0x000fca000000000c */
[----:B------:R0:W-:Y:S05]  /*66f0*/  @P2 STG.E desc[UR36][R8.64+0xa4], R47 ;  /* 0x0000a42f08002986 */ /* 0x0001ea000c101924 */
[----:B------:R-:W-:Y:S05]  /*6700*/  @!P3 BRA `(.L_x_201) ;  /* 0x000000000004b947 */ /* 0x000fea0003800000 */
[----:B------:R0:W5:Y:S02]  /*6710*/  LDG.E.LTC128B R174, desc[UR36][R4.64+0xc0] ;  /* 0x0000c02404ae7981 */ /* 0x000164000c1e1920 */
.L_x_201:
[----:B------:R-:W-:Y:S05]  /*6720*/  BSYNC B1 ;  /* 0x0000000000017941 */ /* 0x000fea0003800000 */
.L_x_200:
[----:B0----5:R-:W-:Y:S01]  /*6730*/  FMUL R3, R174, R155 ;  /* 0x0000009bae037220 */ /* 0x021fe20000400000 */
[----:B------:R-:W-:Y:S01]  /*6740*/  ISETP.GT.AND P2, PT, R0, 0x31, P0 ;  /* 0x000000310000780c */ /* 0x000fe20000744270 */
[----:B------:R-:W-:Y:S02]  /*6750*/  BSSY B1, `(.L_x_202) ;  /* 0x0000005000017945 */ /* 0x000fe40003800000 */
[----:B------:R-:W-:-:S05]  /*6760*/  FFMA R3, R48, R154, R3 ;  /* 0x0000009a30037223 */ /* 0x000fca0000000003 */
[----:B------:R0:W-:Y:S05]  /*6770*/  @P3 STG.E desc[UR36][R6.64+0xc0], R3 ;  /* 0x0000c00306003986 */ /* 0x0001ea000c101924 */
[----:B------:R-:W-:Y:S05]  /*6780*/  @!P2 BRA `(.L_x_203) ;  /* 0x000000000004a947 */ /* 0x000fea0003800000 */
[----:B------:R0:W5:Y:S02]  /*6790*/  LDG.E.LTC128B R174, desc[UR36][R4.64+0xc4] ;  /* 0x0000c42404ae7981 */ /* 0x000164000c1e1920 */
.L_x_203:
[----:B------:R-:W-:Y:S05]  /*67a0*/  BSYNC B1 ;  /* 0x0000000000017941 */ /* 0x000fea0003800000 */
.L_x_202:
[----:B-----5:R-:W-:Y:S01]  /*67b0*/  FMUL R12, R174, R155 ;  /* 0x0000009bae0c7220 */ /* 0x020fe20000400000 */
[----:B------:R-:W-:Y:S01]  /*67c0*/  ISETP.GT.AND P3, PT, R0, 0x30, P1 ;  /* 0x000000300000780c */ /* 0x000fe20000f64270 */
[----:B------:R-:W-:Y:S02]  /*67d0*/  BSSY B1, `(.L_x_204) ;  /* 0x0000005000017945 */ /* 0x000fe40003800000 */
[----:B------:R-:W-:-:S05]  /*67e0*/  FFMA R49, R49, R154, R12 ;  /* 0x0000009a31317223 */ /* 0x000fca000000000c */
[----:B------:R0:W-:Y:S05]  /*67f0*/  @P2 STG.E desc[UR36][R6.64+0xc4], R49 ;  /* 0x0000c43106002986 */ /* 0x0001ea000c101924 */
[----:B------:R-:W-:Y:S05]  /*6800*/  @!P3 BRA `(.L_x_205) ;  /* 0x000000000004b947 */ /* 0x000fea0003800000 */
[----:B------:R0:W5:Y:S02]  /*6810*/  LDG.E.LTC128B R174, desc[UR36][R10.64+0xc0] ;  /* 0x0000c0240aae7981 */ /* 0x000164000c1e1920 */
.L_x_205:
[----:B------:R-:W-:Y:S05]  /*6820*/  BSYNC B1 ;  /* 0x0000000000017941 */ /* 0x000fea0003800000 */
.L_x_204:
[----:B0----5:R-:W-:Y:S01]  /*6830*/  FMUL R3, R174, R155 ;  /* 0x0000009bae037220 */ /* 0x021fe20000400000 */
[----:B------:R-:W-:Y:S01]  /*6840*/  ISETP.GT.AND P2, PT, R0, 0x31, P1 ;  /* 0x000000310000780c */ /* 0x000fe20000f44270 */
[----:B------:R-:W-:Y:S02]  /*6850*/  BSSY B1, `(.L_x_206) ;  /* 0x0000005000017945 */ /* 0x000fe40003800000 */
[----:B------:R-:W-:-:S05]  /*6860*/  FFMA R3, R50, R154, R3 ;  /* 0x0000009a32037223 */ /* 0x000fca0000000003 */
[----:B------:R0:W-:Y:S05]  /*6870*/  @P3 STG.E desc[UR36][R8.64+0xc0], R3 ;  /* 0x0000c00308003986 */ /* 0x0001ea000c101924 */
[----:B------:R-:W-:Y:S05]  /*6880*/  @!P2 BRA `(.L_x_207) ;  /* 0x000000000004a947 */ /* 0x000fea0003800000 */
[----:B------:R0:W5:Y:S02]  /*6890*/  LDG.E.LTC128B R174, desc[UR36][R10.64+0xc4] ;  /* 0x0000c4240aae7981 */ /* 0x000164000c1e1920 */
.L_x_207:
[----:B------:R-:W-:Y:S05]  /*68a0*/  BSYNC B1 ;  /* 0x0000000000017941 */ /* 0x000fea0003800000 */
.L_x_206:
[----:B-----5:R-:W-:Y:S01]  /*68b0*/  FMUL R12, R174, R155 ;  /* 0x0000009bae0c7220 */ /* 0x020fe20000400000 */
[----:B------:R-:W-:Y:S01]  /*68c0*/  ISETP.GT.AND P3, PT, R0, 0x38, P0 ;  /* 0x000000380000780c */ /* 0x000fe20000764270 */
[----:B------:R-:W-:Y:S02]  /*68d0*/  BSSY B1, `(.L_x_208) ;  /* 0x0000005000017945 */ /* 0x000fe40003800000 */
[----:B------:R-:W-:-:S05]  /*68e0*/  FFMA R51, R51, R154, R12 ;  /* 0x0000009a33337223 */ /* 0x000fca000000000c */
[----:B------:R0:W-:Y:S05]  /*68f0*/  @P2 STG.E desc[UR36][R8.64+0xc4], R51 ;  /* 0x0000c43308002986 */ /* 0x0001ea000c101924 */
[----:B------:R-:W-:Y:S05]  /*6900*/  @!P3 BRA `(.L_x_209) ;  /* 0x000000000004b947 */ /* 0x000fea0003800000 */
[----:B------:R0:W5:Y:S02]  /*6910*/  LDG.E.LTC128B R174, desc[UR36][R4.64+0xe0] ;  /* 0x0000e02404ae7981 */ /* 0x000164000c1e1920 */
.L_x_209:
[----:B------:R-:W-:Y:S05]  /*6920*/  BSYNC B1 ;  /* 0x0000000000017941 */ /* 0x000fea0003800000 */
.L_x_208:
[----:B0----5:R-:W-:Y:S01]  /*6930*/  FMUL R3, R174, R155 ;  /* 0x0000009bae037220 */ /* 0x021fe20000400000 */
[----:B------:R-:W-:Y:S01]  /*6940*/  ISETP.GT.AND P2, PT, R0, 0x39, P0 ;  /* 0x000000390000780c */ /* 0x000fe20000744270 */
[----:B------:R-:W-:Y:S02]  /*6950*/  BSSY B1, `(.L_x_210) ;  /* 0x0000005000017945 */ /* 0x000fe40003800000 */
[----:B------:R-:W-:-:S05]  /*6960*/  FFMA R3, R52, R154, R3 ;  /* 0x0000009a34037223 */ /* 0x000fca0000000003 */
[----:B------:R0:W-:Y:S05]  /*6970*/  @P3 STG.E desc[UR36][R6.64+0xe0], R3 ;  /* 0x0000e00306003986 */ /* 0x0001ea000c101924 */
[----:B------:R-:W-:Y:S05]  /*6980*/  @!P2 BRA `(.L_x_211) ;  /* 0x000000000004a947 */ /* 0x000fea0003800000 */
[----:B------:R0:W5:Y:S02]  /*6990*/  LDG.E.LTC128B R174, desc[UR36][R4.64+0xe4] ;  /* 0x0000e42404ae7981 */ /* 0x000164000c1e1920 */
.L_x_211:
[----:B------:R-:W-:Y:S05]  /*69a0*/  BSYNC B1 ;  /* 0x0000000000017941 */ /* 0x000fea0003800000 */
.L_x_210:
[----:B-----5:R-:W-:Y:S01]  /*69b0*/  FMUL R12, R174, R155 ;  /* 0x0000009bae0c7220 */ /* 0x020fe20000400000 */
[----:B------:R-:W-:Y:S01]  /*69c0*/  ISETP.GT.AND P3, PT, R0, 0x38, P1 ;  /* 0x000000380000780c */ /* 0x000fe20000f64270 */
[----:B------:R-:W-:Y:S02]  /*69d0*/  BSSY B1, `(.L_x_212) ;  /* 0x0000005000017945 */ /* 0x000fe40003800000 */
[----:B------:R-:W-:-:S05]  /*69e0*/  FFMA R53, R53, R154, R12 ;  /* 0x0000009a35357223 */ /* 0x000fca000000000c */
[----:B------:R0:W-:Y:S05]  /*69f0*/  @P2 STG.E desc[UR36][R6.64+0xe4], R53 ;  /* 0x0000e43506002986 */ /* 0x0001ea000c101924 */
[----:B------:R-:W-:Y:S05]  /*6a00*/  @!P3 BRA `(.L_x_213) ;  /* 0x000000000004b947 */ /* 0x000fea0003800000 */
[----:B------:R0:W5:Y:S02]  /*6a10*/  LDG.E.LTC128B R174, desc[UR36][R10.64+0xe0] ;  /* 0x0000e0240aae7981 */ /* 0x000164000c1e1920 */
.L_x_213:
[----:B------:R-:W-:Y:S05]  /*6a20*/  BSYNC B1 ;  /* 0x0000000000017941 */ /* 0x000fea0003800000 */
.L_x_212:
[----:B0----5:R-:W-:Y:S01]  /*6a30*/  FMUL R3, R174, R155 ;  /* 0x0000009bae037220 */ /* 0x021fe20000400000 */
[----:B------:R-:W-:Y:S01]  /*6a40*/  ISETP.GT.AND P2, PT, R0, 0x39, P1 ;  /* 0x000000390000780c */ /* 0x000fe20000f44270 */
[----:B------:R-:W-:Y:S02]  /*6a50*/  BSSY B1, `(.L_x_214) ;  /* 0x0000005000017945 */ /* 0x000fe40003800000 */
[----:B------:R-:W-:-:S05]  /*6a60*/  FFMA R3, R54, R154, R3 ;  /* 0x0000009a36037223 */ /* 0x000fca0000000003 */
[----:B------:R0:W-:Y:S05]  /*6a70*/  @P3 STG.E desc[UR36][R8.64+0xe0], R3 ;  /* 0x0000e00308003986 */ /* 0x0001ea000c101924 */
[----:B------:R-:W-:Y:S05]  /*6a80*/  @!P2 BRA `(.L_x_215) ;  /* 0x000000000004a947 */ /* 0x000fea0003800000 */
[----:B------:R0:W5:Y:S02]  /*6a90*/  LDG.E.LTC128B R174, desc[UR36][R10.64+0xe4] ;  /* 0x0000e4240aae7981 */ /* 0x000164000c1e1920 */
.L_x_215:
[----:B------:R-:W-:Y:S05]  /*6aa0*/  BSYNC B1 ;  /* 0x0000000000017941 */ /* 0x000fea0003800000 */
.L_x_214:
[----:B-----5:R-:W-:Y:S01]  /*6ab0*/  FMUL R12, R174, R155 ;  /* 0x0000009bae0c7220 */ /* 0x020fe20000400000 */
[----:B------:R-:W-:Y:S01]  /*6ac0*/  ISETP.GT.AND P3, PT, R0, 0x40, P0 ;  /* 0x000000400000780c */ /* 0x000fe20000764270 */
[----:B------:R-:W-:Y:S02]  /*6ad0*/  BSSY B1, `(.L_x_216) ;  /* 0x0000005000017945 */ /* 0x000fe40003800000 */
[----:B------:R-:W-:-:S05]  /*6ae0*/  FFMA R55, R55, R154, R12 ;  /* 0x0000009a37377223 */ /* 0x000fca000000000c */
[----:B------:R0:W-:Y:S05]  /*6af0*/  @P2 STG.E desc[UR36][R8.64+0xe4], R55 ;  /* 0x0000e43708002986 */ /* 0x0001ea000c101924 */
[----:B------:R-:W-:Y:S05]  /*6b00*/  @!P3 BRA `(.L_x_217) ;  /* 0x000000000004b947 */ /* 0x000fea0003800000 */
[----:B------:R0:W5:Y:S02]  /*6b10*/  LDG.E.LTC128B R174, desc[UR36][R4.64+0x100] ;  /* 0x0001002404ae7981 */ /* 0x000164000c1e1920 */
.L_x_217:
[----:B------:R-:W-:Y:S05]  /*6b20*/  BSYNC B1 ;  /* 0x0000000000017941 */ /* 0x000fea0003800000 */
.L_x_216:
[----:B0----5:R-:W-:Y:S01]  /*6b30*/  FMUL R3, R174, R155 ;  /* 0x0000009bae037220 */ /* 0x021fe20000400000 */
[----:B------:R-:W-:Y:S01]  /*6b40*/  ISETP.GT.AND P2, PT, R0, 0x41, P0 ;  /* 0x000000410000780c */ /* 0x000fe20000744270 */
[----:B------:R-:W-:Y:S02]  /*6b50*/  BSSY B1, `(.L_x_218) ;  /* 0x0000005000017945 */ /* 0x000fe40003800000 */
[----:B------:R-:W-:-:S05]  /*6b60*/  FFMA R3, R56, R154, R3 ;  /* 0x0000009a38037223 */ /* 0x000fca0000000003 */
[----:B------:R0:W-:Y:S05]  /*6b70*/  @P3 STG.E desc[UR36][R6.64+0x100], R3 ;  /* 0x0001000306003986 */ /* 0x0001ea000c101924 */
[----:B------:R-:W-:Y:S05]  /*6b80*/  @!P2 BRA `(.L_x_219) ;  /* 0x000000000004a947 */ /* 0x000fea0003800000 */
[----:B------:R0:W5:Y:S02]  /*6b90*/  LDG.E.LTC128B R174, desc[UR36][R4.64+0x104] ;  /* 0x0001042404ae7981 */ /* 0x000164000c1e1920 */
.L_x_219:
[----:B------:R-:W-:Y:S05]  /*6ba0*/  BSYNC B1 ;  /* 0x0000000000017941 */ /* 0x000fea0003800000 */
.L_x_218:
[----:B-----5:R-:W-:Y:S01]  /*6bb0*/  FMUL R12, R174, R155 ;  /* 0x0000009bae0c7220 */ /* 0x020fe20000400000 */
[----:B------:R-:W-:Y:S01]  /*6bc0*/  ISETP.GT.AND P3, PT, R0, 0x40, P1 ;  /* 0x000000400000780c */ /* 0x000fe20000f64270 */
[----:B------:R-:W-:Y:S02]  /*6bd0*/  BSSY B1, `(.L_x_220) ;  /* 0x0000005000017945 */ /* 0x000fe40003800000 */
[----:B------:R-:W-:-:S05]  /*6be0*/  FFMA R57, R57, R154, R12 ;  /* 0x0000009a39397223 */ /* 0x000fca000000000c */
[----:B------:R0:W-:Y:S05]  /*6bf0*/  @P2 STG.E desc[UR36][R6.64+0x104], R57 ;  /* 0x0001043906002986 */ /* 0x0001ea000c101924 */
[----:B------:R-:W-:Y:S05]  /*6c00*/  @!P3 BRA `(.L_x_221) ;  /* 0x000000000004b947 */ /* 0x000fea0003800000 */
[----:B------:R0:W5:Y:S02]  /*6c10*/  LDG.E.LTC128B R174, desc[UR36][R10.64+0x100] ;  /* 0x000100240aae7981 */ /* 0x000164000c1e1920 */
.L_x_221:
[----:B------:R-:W-:Y:S05]  /*6c20*/  BSYNC B1 ;  /* 0x0000000000017941 */ /* 0x000fea0003800000 */
.L_x_220:
[----:B0----5:R-:W-:Y:S01]  /*6c30*/  FMUL R3, R174, R155 ;  /* 0x0000009bae037220 */ /* 0x021fe20000400000 */
[----:B------:R-:W-:Y:S01]  /*6c40*/  ISETP.GT.AND P2, PT, R0, 0x41, P1 ;  /* 0x000000410000780c */ /* 0x000fe20000f44270 */
[----:B------:R-:W-:Y:S02]  /*6c50*/  BSSY B1, `(.L_x_222) ;  /* 0x0000005000017945 */ /* 0x000fe40003800000 */
[----:B------:R-:W-:-:S05]  /*6c60*/  FFMA R3, R58, R154, R3 ;  /* 0x0000009a3a037223 */ /* 0x000fca0000000003 */
[----:B------:R0:W-:Y:S05]  /*6c70*/  @P3 STG.E desc[UR36][R8.64+0x100], R3 ;  /* 0x0001000308003986 */ /* 0x0001ea000c101924 */
[----:B------:R-:W-:Y:S05]  /*6c80*/  @!P2 BRA `(.L_x_223) ;  /* 0x000000000004a947 */ /* 0x000fea0003800000 */
[----:B------:R0:W5:Y:S02]  /*6c90*/  LDG.E.LTC128B R174, desc[UR36][R10.64+0x104] ;  /* 0x000104240aae7981 */ /* 0x000164000c1e1920 */
.L_x_223:
[----:B------:R-:W-:Y:S05]  /*6ca0*/  BSYNC B1 ;  /* 0x0000000000017941 */ /* 0x000fea0003800000 */
.L_x_222:
[----:B-----5:R-:W-:Y:S01]  /*6cb0*/  FMUL R12, R174, R155 ;  /* 0x0000009bae0c7220 */ /* 0x020fe20000400000 */
[----:B------:R-:W-:Y:S01]  /*6cc0*/  ISETP.GT.AND P3, PT, R0, 0x48, P0 ;  /* 0x000000480000780c */ /* 0x000fe20000764270 */
[----:B------:R-:W-:Y:S02]  /*6cd0*/  BSSY B1, `(.L_x_224) ;  /* 0x0000005000017945 */ /* 0x000fe40003800000 */
[----:B------:R-:W-:-:S05]  /*6ce0*/  FFMA R59, R59, R154, R12 ;  /* 0x0000009a3b3b7223 */ /* 0x000fca000000000c */
[----:B------:R0:W-:Y:S05]  /*6cf0*/  @P2 STG.E desc[UR36][R8.64+0x104], R59 ;  /* 0x0001043b08002986 */ /* 0x0001ea000c101924 */
[----:B------:R-:W-:Y:S05]  /*6d00*/  @!P3 BRA `(.L_x_225) ;  /* 0x000000000004b947 */ /* 0x000fea0003800000 */
[----:B------:R0:W5:Y:S02]  /*6d10*/  LDG.E.LTC128B R174, desc[UR36][R4.64+0x120] ;  /* 0x0001202404ae7981 */ /* 0x000164000c1e1920 */
.L_x_225:
[----:B------:R-:W-:Y:S05]  /*6d20*/  BSYNC B1 ;  /* 0x0000000000017941 */ /* 0x000fea0003800000 */
.L_x_224:
[----:B0----5:R-:W-:Y:S01]  /*6d30*/  FMUL R3, R174, R155 ;  /* 0x0000009bae037220 */ /* 0x021fe20000400000 */
[----:B------:R-:W-:Y:S01]  /*6d40*/  ISETP.GT.AND P2, PT, R0, 0x49, P0 ;  /* 0x000000490000780c */ /* 0x000fe20000744270 */
[----:B------:R-:W-:Y:S02]  /*6d50*/  BSSY B1, `(.L_x_226) ;  /* 0x0000005000017945 */ /* 0x000fe40003800000 */
[----:B------:R-:W-:-:S05]  /*6d60*/  FFMA R3, R60, R154, R3 ;  /* 0x0000009a3c037223 */ /* 0x000fca0000000003 */
[----:B------:R0:W-:Y:S05]  /*6d70*/  @P3 STG.E desc[UR36][R6.64+0x120], R3 ;  /* 0x0001200306003986 */ /* 0x0001ea000c101924 */
[----:B------:R-:W-:Y:S05]  /*6d80*/  @!P2 BRA `(.L_x_227) ;  /* 0x000000000004a947 */ /* 0x000fea0003800000 */
[----:B------:R0:W5:Y:S02]  /*6d90*/  LDG.E.LTC128B R174, desc[UR36][R4.64+0x124] ;  /* 0x0001242404ae7981 */ /* 0x000164000c1e1920 */
.L_x_227:
[----:B------:R-:W-:Y:S05]  /*6da0*/  BSYNC B1 ;  /* 0x0000000000017941 */ /* 0x000fea0003800000 */
.L_x_226:
[----:B-----5:R-:W-:Y:S01]  /*6db0*/  FMUL R12, R174, R155 ;  /* 0x0000009bae0c7220 */ /* 0x020fe20000400000 */
[----:B------:R-:W-:Y:S01]  /*6dc0*/  ISETP.GT.AND P3, PT, R0, 0x48, P1 ;  /* 0x000000480000780c */ /* 0x000fe20000f64270 */
[----:B------:R-:W-:Y:S02]  /*6dd0*/  BSSY B1, `(.L_x_228) ;  /* 0x0000005000017945 */ /* 0x000fe40003800000 */
[----:B------:R-:W-:-:S05]  /*6de0*/  FFMA R61, R61, R154, R12 ;  /* 0x0000009a3d3d7223 */ /* 0x000fca000000000c */
[----:B------:R0:W-:Y:S05]  /*6df0*/  @P2 STG.E desc[UR36][R6.64+0x124], R61 ;  /* 0x0001243d06002986 */ /* 0x0001ea000c101924 */
[----:B------:R-:W-:Y:S05]  /*6e00*/  @!P3 BRA `(.L_x_229) ;  /* 0x000000000004b947 */ /* 0x000fea0003800000 */
[----:B------:R0:W5:Y:S02]  /*6e10*/  LDG.E.LTC128B R174, desc[UR36][R10.64+0x120] ;  /* 0x000120240aae7981 */ /* 0x000164000c1e1920 */
.L_x_229:
[----:B------:R-:W-:Y:S05]  /*6e20*/  BSYNC B1 ;  /* 0x0000000000017941 */ /* 0x000fea0003800000 */
.L_x_228:
[----:B0----5:R-:W-:Y:S01]  /*6e30*/  FMUL R3, R174, R155 ;  /* 0x0000009bae037220 */ /* 0x021fe20000400000 */
[----:B------:R-:W-:Y:S01]  /*6e40*/  ISETP.GT.AND P2, PT, R0, 0x49, P1 ;  /* 0x000000490000780c */ /* 0x000fe20000f44270 */
[----:B------:R-:W-:Y:S02]  /*6e50*/  BSSY B1, `(.L_x_230) ;  /* 0x0000005000017945 */ /* 0x000fe40003800000 */
[----:B------:R-:W-:-:S05]  /*6e60*/  FFMA R3, R62, R154, R3 ;  /* 0x0000009a3e037223 */ /* 0x000fca0000000003 */
[----:B------:R0:W-:Y:S05]  /*6e70*/  @P3 STG.E desc[UR36][R8.64+0x120], R3 ;  /* 0x0001200308003986 */ /* 0x0001ea000c101924 */
[----:B------:R-:W-:Y:S05]  /*6e80*/  @!P2 BRA `(.L_x_231) ;  /* 0x000000000004a947 */ /* 0x000fea0003800000 */
[----:B------:R0:W5:Y:S02]  /*6e90*/  LDG.E.LTC128B R174, desc[UR36][R10.64+0x124] ;  /* 0x000124240aae7981 */ /* 0x000164000c1e1920 */
.L_x_231:
[----:B------:R-:W-:Y:S05]  /*6ea0*/  BSYNC B1 ;  /* 0x0000000000017941 */ /* 0x000fea0003800000 */
.L_x_230:
[----:B-----5:R-:W-:Y:S01]  /*6eb0*/  FMUL R12, R174, R155 ;  /* 0x0000009bae0c7220 */ /* 0x020fe20000400000 */
[----:B------:R-:W-:Y:S01]  /*6ec0*/  ISETP.GT.AND P3, PT, R0, 0x50, P0 ;  /* 0x000000500000780c */ /* 0x000fe20000764270 */
[----:B------:R-:W-:Y:S02]  /*6ed0*/  BSSY B1, `(.L_x_232) ;  /* 0x0000005000017945 */ /* 0x000fe40003800000 */
[----:B------:R-:W-:-:S05]  /*6ee0*/  FFMA R63, R63, R154, R12 ;  /* 0x0000009a3f3f7223 */ /* 0x000fca000000000c */
[----:B------:R0:W-:Y:S05]  /*6ef0*/  @P2 STG.E desc[UR36][R8.64+0x124], R63 ;  /* 0x0001243f08002986 */ /* 0x0001ea000c101924 */
[----:B------:R-:W-:Y:S05]  /*6f00*/  @!P3 BRA `(.L_x_233) ;  /* 0x000000000004b947 */ /* 0x000fea0003800000 */
[----:B------:R0:W5:Y:S02]  /*6f10*/  LDG.E.LTC128B R174, desc[UR36][R4.64+0x140] ;  /* 0x0001402404ae7981 */ /* 0x000164000c1e1920 */
.L_x_233:
[----:B------:R-:W-:Y:S05]  /*6f20*/  BSYNC B1 ;  /* 0x0000000000017941 */ /* 0x000fea0003800000 */
.L_x_232:
[----:B0----5:R-:W-:Y:S01]  /*6f30*/  FMUL R3, R174, R155 ;  /* 0x0000009bae037220 */ /* 0x021fe20000400000 */
[----:B------:R-:W-:Y:S01]  /*6f40*/  ISETP.GT.AND P2, PT, R0, 0x51, P0 ;  /* 0x000000510000780c */ /* 0x000fe20000744270 */
[----:B------:R-:W-:Y:S02]  /*6f50*/  BSSY B1, `(.L_x_234) ;  /* 0x0000005000017945 */ /* 0x000fe40003800000 */
[----:B------:R-:W-:-:S05]  /*6f60*/  FFMA R3, R64, R154, R3 ;  /* 0x0000009a40037223 */ /* 0x000fca0000000003 */
[----:B------:R0:W-:Y:S05]  /*6f70*/  @P3 STG.E desc[UR36][R6.64+0x140], R3 ;  /* 0x0001400306003986 */ /* 0x0001ea000c101924 */
[----:B------:R-:W-:Y:S05]  /*6f80*/  @!P2 BRA `(.L_x_235) ;  /* 0x000000000004a947 */ /* 0x000fea0003800000 */
[----:B------:R0:W5:Y:S02]  /*6f90*/  LDG.E.LTC128B R174, desc[UR36][R4.64+0x144] ;  /* 0x0001442404ae7981 */ /* 0x000164000c1e1920 */
.L_x_235:
[----:B------:R-:W-:Y:S05]  /*6fa0*/  BSYNC B1 ;  /* 0x0000000000017941 */ /* 0x000fea0003800000 */
.L_x_234:
[----:B-----5:R-:W-:Y:S01]  /*6fb0*/  FMUL R12, R174, R155 ;  /* 0x0000009bae0c7220 */ /* 0x020fe20000400000 */
[----:B------:R-:W-:Y:S01]  /*6fc0*/  ISETP.GT.AND P3, PT, R0, 0x50, P1 ;  /* 0x000000500000780c */ /* 0x000fe20000f64270 */
[----:B------:R-:W-:Y:S02]  /*6fd0*/  BSSY B1, `(.L_x_236) ;  /* 0x0000005000017945 */ /* 0x000fe40003800000 */
[----:B------:R-:W-:-:S05]  /*6fe0*/  FFMA R65, R65, R154, R12 ;  /* 0x0000009a41417223 */ /* 0x000fca000000000c */
[----:B------:R0:W-:Y:S05]  /*6ff0*/  @P2 STG.E desc[UR36][R6.64+0x144], R65 ;  /* 0x0001444106002986 */ /* 0x0001ea000c101924 */
[----:B------:R-:W-:Y:S05]  /*7000*/  @!P3 BRA `(.L_x_237) ;  /* 0x000000000004b947 */ /* 0x000fea0003800000 */
[----:B------:R0:W5:Y:S02]  /*7010*/  LDG.E.LTC128B R174, desc[UR36][R10.64+0x140] ;  /* 0x000140240aae7981 */ /* 0x000164000c1e1920 */
.L_x_237:
[----:B------:R-:W-:Y:S05]  /*7020*/  BSYNC B1 ;  /* 0x0000000000017941 */ /* 0x000fea0003800000 */
.L_x_236:
[----:B0----5:R-:W-:Y:S01]  /*7030*/  FMUL R3, R174, R155 ;  /* 0x0000009bae037220 */ /* 0x021fe20000400000 */
[----:B------:R-:W-:Y:S01]  /*7040*/  ISETP.GT.AND P2, PT, R0, 0x51, P1 ;  /* 0x000000510000780c */ /* 0x000fe20000f44270 */
[----:B------:R-:W-:Y:S02]  /*7050*/  BSSY B1, `(.L_x_238) ;  /* 0x0000005000017945 */ /* 0x000fe40003800000 */
[----:B------:R-:W-:-:S05]  /*7060*/  FFMA R3, R66, R154, R3 ;  /* 0x0000009a42037223 */ /* 0x000fca0000000003 */
[----:B------:R0:W-:Y:S05]  /*7070*/  @P3 STG.E desc[UR36][R8.64+0x140], R3 ;  /* 0x0001400308003986 */ /* 0x0001ea000c101924 */
[----:B------:R-:W-:Y:S05]  /*7080*/  @!P2 BRA `(.L_x_239) ;  /* 0x000000000004a947 */ /* 0x000fea0003800000 */
[----:B------:R0:W5:Y:S02]  /*7090*/  LDG.E.LTC128B R174, desc[UR36][R10.64+0x144] ;  /* 0x000144240aae7981 */ /* 0x000164000c1e1920 */
.L_x_239:
[----:B------:R-:W-:Y:S05]  /*70a0*/  BSYNC B1 ;  /* 0x0000000000017941 */ /* 0x000fea0003800000 */
.L_x_238:
[----:B-----5:R-:W-:Y:S01]  /*70b0*/  FMUL R12, R174, R155 ;  /* 0x0000009bae0c7220 */ /* 0x020fe20000400000 */
[----:B------:R-:W-:Y:S01]  /*70c0*/  ISETP.GT.AND P3, PT, R0, 0x58, P0 ;  /* 0x000000580000780c */ /* 0x000fe20000764270 */
[----:B------:R-:W-:Y:S02]  /*70d0*/  BSSY B1, `(.L_x_240) ;  /* 0x0000005000017945 */ /* 0x000fe40003800000 */
[----:B------:R-:W-:-:S05]  /*70e0*/  FFMA R67, R67, R154, R12 ;  /* 0x0000009a43437223 */ /* 0x000fca000000000c */
[----:B------:R0:W-:Y:S05]  /*70f0*/  @P2 STG.E desc[UR36][R8.64+0x144], R67 ;  /* 0x0001444308002986 */ /* 0x0001ea000c101924 */
[----:B------:R-:W-:Y:S05]  /*7100*/  @!P3 BRA `(.L_x_241) ;  /* 0x000000000004b947 */ /* 0x000fea0003800000 */
[----:B------:R0:W5:Y:S02]  /*7110*/  LDG.E.LTC128B R174, desc[UR36][R4.64+0x160] ;  /* 0x0001602404ae7981 */ /* 0x000164000c1e1920 */
.L_x_241:
[----:B------:R-:W-:Y:S05]  /*7120*/  BSYNC B1 ;  /* 0x0000000000017941 */ /* 0x000fea0003800000 */
.L_x_240:
[----:B0----5:R-:W-:Y:S01]  /*7130*/  FMUL R3, R174, R155 ;  /* 0x0000009bae037220 */ /* 0x021fe20000400000 */
[----:B------:R-:W-:Y:S01]  /*7140*/  ISETP.GT.AND P2, PT, R0, 0x59, P0 ;  /* 0x000000590000780c */ /* 0x000fe20000744270 */
[----:B------:R-:W-:Y:S02]  /*7150*/  BSSY B1, `(.L_x_242) ;  /* 0x0000005000017945 */ /* 0x000fe40003800000 */
[----:B------:R-:W-:-:S05]  /*7160*/  FFMA R3, R68, R154, R3 ;  /* 0x0000009a44037223 */ /* 0x000fca0000000003 */
[----:B------:R0:W-:Y:S05]  /*7170*/  @P3 STG.E desc[UR36][R6.64+0x160], R3 ;  /* 0x0001600306003986 */ /* 0x0001ea000c101924 */
[----:B------:R-:W-:Y:S05]  /*7180*/  @!P2 BRA `(.L_x_243) ;  /* 0x000000000004a947 */ /* 0x000fea0003800000 */
[----:B------:R0:W5:Y:S02]  /*7190*/  LDG.E.LTC128B R174, desc[UR36][R4.64+0x164] ;  /* 0x0001642404ae7981 */ /* 0x000164000c1e1920 */
.L_x_243:
[----:B------:R-:W-:Y:S05]  /*71a0*/  BSYNC B1 ;  /* 0x0000000000017941 */ /* 0x000fea0003800000 */
.L_x_242:
[----:B-----5:R-:W-:Y:S01]  /*71b0*/  FMUL R12, R174, R155 ;  /* 0x0000009bae0c7220 */ /* 0x020fe20000400000 */
[----:B------:R-:W-:Y:S01]  /*71c0*/  ISETP.GT.AND P3, PT, R0, 0x58, P1 ;  /* 0x000000580000780c */ /* 0x000fe20000f64270 */
[----:B------:R-:W-:Y:S02]  /*71d0*/  BSSY B1, `(.L_x_244) ;  /* 0x0000005000017945 */ /* 0x000fe40003800000 */
[----:B------:R-:W-:-:S05]  /*71e0*/  FFMA R69, R69, R154, R12 ;  /* 0x0000009a45457223 */ /* 0x000fca000000000c */
[----:B------:R0:W-:Y:S05]  /*71f0*/  @P2 STG.E desc[UR36][R6.64+0x164], R69 ;  /* 0x0001644506002986 */ /* 0x0001ea000c101924 */
[----:B------:R-:W-:Y:S05]  /*7200*/  @!P3 BRA `(.L_x_245) ;  /* 0x000000000004b947 */ /* 0x000fea0003800000 */
[----:B------:R0:W5:Y:S02]  /*7210*/  LDG.E.LTC128B R174, desc[UR36][R10.64+0x160] ;  /* 0x000160240aae7981 */ /* 0x000164000c1e1920 */
.L_x_245:
[----:B------:R-:W-:Y:S05]  /*7220*/  BSYNC B1 ;  /* 0x0000000000017941 */ /* 0x000fea0003800000 */
.L_x_244:
[----:B0----5:R-:W-:Y:S01]  /*7230*/  FMUL R3, R174, R155 ;  /* 0x0000009bae037220 */ /* 0x021fe20000400000 */
[----:B------:R-:W-:Y:S01]  /*7240*/  ISETP.GT.AND P2, PT, R0, 0x59, P1 ;  /* 0x000000590000780c */ /* 0x000fe20000f44270 */
[----:B------:R-:W-:Y:S02]  /*7250*/  BSSY B1, `(.L_x_246) ;  /* 0x0000005000017945 */ /* 0x000fe40003800000 */
[----:B------:R-:W-:-:S05]  /*7260*/  FFMA R3, R70, R154, R3 ;  /* 0x0000009a46037223 */ /* 0x000fca0000000003 */
[----:B------:R0:W-:Y:S05]  /*7270*/  @P3 STG.E desc[UR36][R8.64+0x160], R3 ;  /* 0x0001600308003986 */ /* 0x0001ea000c101924 */
[----:B------:R-:W-:Y:S05]  /*7280*/  @!P2 BRA `(.L_x_247) ;  /* 0x000000000004a947 */ /* 0x000fea0003800000 */
[----:B------:R0:W5:Y:S02]  /*7290*/  LDG.E.LTC128B R174, desc[UR36][R10.64+0x164] ;  /* 0x000164240aae7981 */ /* 0x000164000c1e1920 */
.L_x_247:
[----:B------:R-:W-:Y:S05]  /*72a0*/  BSYNC B1 ;  /* 0x0000000000017941 */ /* 0x000fea0003800000 */
.L_x_246:
[----:B-----5:R-:W-:Y:S01]  /*72b0*/  FMUL R12, R174, R155 ;  /* 0x0000009bae0c7220 */ /* 0x020fe20000400000 */
[----:B------:R-:W-:Y:S01]  /*72c0*/  ISETP.GT.AND P3, PT, R0, 0x60, P0 ;  /* 0x000000600000780c */ /* 0x000fe20000764270 */
[----:B------:R-:W-:Y:S02]  /*72d0*/  BSSY B1, `(.L_x_248) ;  /* 0x0000005000017945 */ /* 0x000fe40003800000 */
[----:B------:R-:W-:-:S05]  /*72e0*/  FFMA R71, R71, R154, R12 ;  /* 0x0000009a47477223 */ /* 0x000fca000000000c */
[----:B------:R0:W-:Y:S05]  /*72f0*/  @P2 STG.E desc[UR36][R8.64+0x164], R71 ;  /* 0x0001644708002986 */ /* 0x0001ea000c101924 */
[----:B------:R-:W-:Y:S05]  /*7300*/  @!P3 BRA `(.L_x_249) ;  /* 0x000000000004b947 */ /* 0x000fea0003800000 */
[----:B------:R0:W5:Y:S02]  /*7310*/  LDG.E.LTC128B R174, desc[UR36][R4.64+0x180] ;  /* 0x0001802404ae7981 */ /* 0x000164000c1e1920 */
.L_x_249:
[----:B------:R-:W-:Y:S05]  /*7320*/  BSYNC B1 ;  /* 0x0000000000017941 */ /* 0x000fea0003800000 */
.L_x_248:
[----:B0----5:R-:W-:Y:S01]  /*7330*/  FMUL R3, R174, R155 ;  /* 0x0000009bae037220 */ /* 0x021fe20000400000 */
[----:B------:R-:W-:Y:S01]  /*7340*/  ISETP.GT.AND P2, PT, R0, 0x61, P0 ;  /* 0x000000610000780c */ /* 0x000fe20000744270 */
[----:B------:R-:W-:Y:S02]  /*7350*/  BSSY B1, `(.L_x_250) ;  /* 0x0000005000017945 */ /* 0x000fe40003800000 */
[----:B------:R-:W-:-:S05]  /*7360*/  FFMA R3, R72, R154, R3 ;  /* 0x0000009a48037223 */ /* 0x000fca0000000003 */
[----:B------:R0:W-:Y:S05]  /*7370*/  @P3 STG.E desc[UR36][R6.64+0x180], R3 ;  /* 0x0001800306003986 */ /* 0x0001ea000c101924 */
[----:B------:R-:W-:Y:S05]  /*7380*/  @!P2 BRA `(.L_x_251) ;  /* 0x000000000004a947 */ /* 0x000fea0003800000 */
[----:B------:R0:W5:Y:S02]  /*7390*/  LDG.E.LTC128B R174, desc[UR36][R4.64+0x184] ;  /* 0x0001842404ae7981 */ /* 0x000164000c1e1920 */
.L_x_251:
[----:B------:R-:W-:Y:S05]  /*73a0*/  BSYNC B1 ;  /* 0x0000000000017941 */ /* 0x000fea0003800000 */
.L_x_250:
[----:B-----5:R-:W-:Y:S01]  /*73b0*/  FMUL R12, R174, R155 ;  /* 0x0000009bae0c7220 */ /* 0x020fe20000400000 */
[----:B------:R-:W-:Y:S01]  /*73c0*/  ISETP.GT.AND P3, PT, R0, 0x60, P1 ;  /* 0x000000600000780c */ /* 0x000fe20000f64270 */
[----:B------:R-:W-:Y:S02]  /*73d0*/  BSSY B1, `(.L_x_252) ;  /* 0x0000005000017945 */ /* 0x000fe40003800000 */
[----:B------:R-:W-:-:S05]  /*73e0*/  FFMA R73, R73, R154, R12 ;  /* 0x0000009a49497223 */ /* 0x000fca000000000c */
[----:B------:R0:W-:Y:S05]  /*73f0*/  @P2 STG.E desc[UR36][R6.64+0x184], R73 ;  /* 0x0001844906002986 */ /* 0x0001ea000c101924 */
[----:B------:R-:W-:Y:S05]  /*7400*/  @!P3 BRA `(.L_x_253) ;  /* 0x000000000004b947 */ /* 0x000fea0003800000 */
[----:B------:R0:W5:Y:S02]  /*7410*/  LDG.E.LTC128B R174, desc[UR36][R10.64+0x180] ;  /* 0x000180240aae7981 */ /* 0x000164000c1e1920 */
.L_x_253:
[----:B------:R-:W-:Y:S05]  /*7420*/  BSYNC B1 ;  /* 0x0000000000017941 */ /* 0x000fea0003800000 */
.L_x_252:
[----:B0----5:R-:W-:Y:S01]  /*7430*/  FMUL R3, R174, R155 ;  /* 0x0000009bae037220 */ /* 0x021fe20000400000 */
[----:B------:R-:W-:Y:S01]  /*7440*/  ISETP.GT.AND P2, PT, R0, 0x61, P1 ;  /* 0x000000610000780c */ /* 0x000fe20000f44270 */
[----:B------:R-:W-:Y:S02]  /*7450*/  BSSY B1, `(.L_x_254) ;  /* 0x0000005000017945 */ /* 0x000fe40003800000 */
[----:B------:R-:W-:-:S05]  /*7460*/  FFMA R3, R74, R154, R3 ;  /* 0x0000009a4a037223 */ /* 0x000fca0000000003 */
[----:B------:R0:W-:Y:S05]  /*7470*/  @P3 STG.E desc[UR36][R8.64+0x180], R3 ;  /* 0x0001800308003986 */ /* 0x0001ea000c101924 */
[----:B------:R-:W-:Y:S05]  /*7480*/  @!P2 BRA `(.L_x_255) ;  /* 0x000000000004a947 */ /* 0x000fea0003800000 */
[----:B------:R0:W5:Y:S02]  /*7490*/  LDG.E.LTC128B R174, desc[UR36][R10.64+0x184] ;  /* 0x000184240aae7981 */ /* 0x000164000c1e1920 */
.L_x_255:
[----:B------:R-:W-:Y:S05]  /*74a0*/  BSYNC B1 ;  /* 0x0000000000017941 */ /* 0x000fea0003800000 */
.L_x_254:
[----:B-----5:R-:W-:Y:S01]  /*74b0*/  FMUL R12, R174, R155 ;  /* 0x0000009bae0c7220 */ /* 0x020fe20000400000 */
[----:B------:R-:W-:Y:S01]  /*74c0*/  ISETP.GT.AND P3, PT, R0, 0x68, P0 ;  /* 0x000000680000780c */ /* 0x000fe20000764270 */
[----:B------:R-:W-:Y:S02]  /*74d0*/  BSSY B1, `(.L_x_256) ;  /* 0x0000005000017945 */ /* 0x000fe40003800000 */
[----:B------:R-:W-:-:S05]  /*74e0*/  FFMA R75, R75, R154, R12 ;  /* 0x0000009a4b4b7223 */ /* 0x000fca000000000c */
[----:B------:R0:W-:Y:S05]  /*74f0*/  @P2 STG.E desc[UR36][R8.64+0x184], R75 ;  /* 0x0001844b08002986 */ /* 0x0001ea000c101924 */
[----:B------:R-:W-:Y:S05]  /*7500*/  @!P3 BRA `(.L_x_257) ;  /* 0x000000000004b947 */ /* 0x000fea0003800000 */
[----:B------:R0:W5:Y:S02]  /*7510*/  LDG.E.LTC128B R174, desc[UR36][R4.64+0x1a0] ;  /* 0x0001a02404ae7981 */ /* 0x000164000c1e1920 */
.L_x_257:
[----:B------:R-:W-:Y:S05]  /*7520*/  BSYNC B1 ;  /* 0x0000000000017941 */ /* 0x000fea0003800000 */
.L_x_256:
[----:B0----5:R-:W-:Y:S01]  /*7530*/  FMUL R3, R174, R155 ;  /* 0x0000009bae037220 */ /* 0x021fe20000400000 */
[----:B------:R-:W-:Y:S01]  /*7540*/  ISETP.GT.AND P2, PT, R0, 0x69, P0 ;  /* 0x000000690000780c */ /* 0x000fe20000744270 */
[----:B------:R-:W-:Y:S02]  /*7550*/  BSSY B1, `(.L_x_258) ;  /* 0x0000005000017945 */ /* 0x000fe40003800000 */
[----:B------:R-:W-:-:S05]  /*7560*/  FFMA R3, R76, R154, R3 ;  /* 0x0000009a4c037223 */ /* 0x000fca0000000003 */
[----:B------:R0:W-:Y:S05]  /*7570*/  @P3 STG.E desc[UR36][R6.64+0x1a0], R3 ;  /* 0x0001a00306003986 */ /* 0x0001ea000c101924 */
[----:B------:R-:W-:Y:S05]  /*7580*/  @!P2 BRA `(.L_x_259) ;  /* 0x000000000004a947 */ /* 0x000fea0003800000 */
[----:B------:R0:W5:Y:S02]  /*7590*/  LDG.E.LTC128B R174, desc[UR36][R4.64+0x1a4] ;  /* 0x0001a42404ae7981 */ /* 0x000164000c1e1920 */
.L_x_259:
[----:B------:R-:W-:Y:S05]  /*75a0*/  BSYNC B1 ;  /* 0x0000000000017941 */ /* 0x000fea0003800000 */
.L_x_258:
[----:B-----5:R-:W-:Y:S01]  /*75b0*/  FMUL R12, R174, R155 ;  /* 0x0000009bae0c7220 */ /* 0x020fe20000400000 */
[----:B------:R-:W-:Y:S01]  /*75c0*/  ISETP.GT.AND P3, PT, R0, 0x68, P1 ;  /* 0x000000680000780c */ /* 0x000fe20000f64270 */
[----:B------:R-:W-:Y:S02]  /*75d0*/  BSSY B1, `(.L_x_260) ;  /* 0x0000005000017945 */ /* 0x000fe40003800000 */
[----:B------:R-:W-:-:S05]  /*75e0*/  FFMA R77, R77, R154, R12 ;  /* 0x0000009a4d4d7223 */ /* 0x000fca000000000c */
[----:B------:R0:W-:Y:S05]  /*75f0*/  @P2 STG.E desc[UR36][R6.64+0x1a4], R77 ;  /* 0x0001a44d06002986 */ /* 0x0001ea000c101924 */
[----:B------:R-:W-:Y:S05]  /*7600*/  @!P3 BRA `(.L_x_261) ;  /* 0x000000000004b947 */ /* 0x000fea0003800000 */
[----:B------:R0:W5:Y:S02]  /*7610*/  LDG.E.LTC128B R174, desc[UR36][R10.64+0x1a0] ;  /* 0x0001a0240aae7981 */ /* 0x000164000c1e1920 */
.L_x_261:
[----:B------:R-:W-:Y:S05]  /*7620*/  BSYNC B1 ;  /* 0x0000000000017941 */ /* 0x000fea0003800000 */
.L_x_260:
[----:B0----5:R-:W-:Y:S01]  /*7630*/  FMUL R3, R174, R155 ;  /* 0x0000009bae037220 */ /* 0x021fe20000400000 */
[----:B------:R-:W-:Y:S01]  /*7640*/  ISETP.GT.AND P2, PT, R0, 0x69, P1 ;  /* 0x000000690000780c */ /* 0x000fe20000f44270 */
[----:B------:R-:W-:Y:S02]  /*7650*/  BSSY B1, `(.L_x_262) ;  /* 0x0000005000017945 */ /* 0x000fe40003800000 */
[----:B------:R-:W-:-:S05]  /*7660*/  FFMA R3, R78, R154, R3 ;  /* 0x0000009a4e037223 */ /* 0x000fca0000000003 */
[----:B------:R0:W-:Y:S05]  /*7670*/  @P3 STG.E desc[UR36][R8.64+0x1a0], R3 ;  /* 0x0001a00308003986 */ /* 0x0001ea000c101924 */
[----:B------:R-:W-:Y:S05]  /*7680*/  @!P2 BRA `(.L_x_263) ;  /* 0x000000000004a947 */ /* 0x000fea0003800000 */
[----:B------:R0:W5:Y:S02]  /*7690*/  LDG.E.LTC128B R174, desc[UR36][R10.64+0x1a4] ;  /* 0x0001a4240aae7981 */ /* 0x000164000c1e1920 */
.L_x_263:
[----:B------:R-:W-:Y:S05]  /*76a0*/  BSYNC B1 ;  /* 0x0000000000017941 */ /* 0x000fea0003800000 */
.L_x_262:
[----:B-----5:R-:W-:Y:S01]  /*76b0*/  FMUL R12, R174, R155 ;  /* 0x0000009bae0c7220 */ /* 0x020fe20000400000 */
[----:B------:R-:W-:Y:S01]  /*76c0*/  ISETP.GT.AND P3, PT, R0, 0x70, P0 ;  /* 0x000000700000780c */ /* 0x000fe20000764270 */
[----:B------:R-:W-:Y:S02]  /*76d0*/  BSSY B1, `(.L_x_264) ;  /* 0x0000005000017945 */ /* 0x000fe40003800000 */
[----:B------:R-:W-:-:S05]  /*76e0*/  FFMA R79, R79, R154, R12 ;  /* 0x0000009a4f4f7223 */ /* 0x000fca000000000c */
[----:B------:R0:W-:Y:S05]  /*76f0*/  @P2 STG.E desc[UR36][R8.64+0x1a4], R79 ;  /* 0x0001a44f08002986 */ /* 0x0001ea000c101924 */
[----:B------:R-:W-:Y:S05]  /*7700*/  @!P3 BRA `(.L_x_265) ;  /* 0x000000000004b947 */ /* 0x000fea0003800000 */
[----:B------:R0:W5:Y:S02]  /*7710*/  LDG.E.LTC128B R174, desc[UR36][R4.64+0x1c0] ;  /* 0x0001c02404ae7981 */ /* 0x000164000c1e1920 */
.L_x_265:
[----:B------:R-:W-:Y:S05]  /*7720*/  BSYNC B1 ;  /* 0x0000000000017941 */ /* 0x000fea0003800000 */
.L_x_264:
[----:B0----5:R-:W-:Y:S01]  /*7730*/  FMUL R3, R174, R155 ;  /* 0x0000009bae037220 */ /* 0x021fe20000400000 */
[----:B------:R-:W-:Y:S01]  /*7740*/  ISETP.GT.AND P2, PT, R0, 0x71, P0 ;  /* 0x000000710000780c */ /* 0x000fe20000744270 */
[----:B------:R-:W-:Y:S02]  /*7750*/  BSSY B1, `(.L_x_266) ;  /* 0x0000005000017945 */ /* 0x000fe40003800000 */
[----:B------:R-:W-:-:S05]  /*7760*/  FFMA R3, R80, R154, R3 ;  /* 0x0000009a50037223 */ /* 0x000fca0000000003 */
[----:B------:R0:W-:Y:S05]  /*7770*/  @P3 STG.E desc[UR36][R6.64+0x1c0], R3 ;  /* 0x0001c00306003986 */ /* 0x0001ea000c101924 */
[----:B------:R-:W-:Y:S05]  /*7780*/  @!P2 BRA `(.L_x_267) ;  /* 0x000000000004a947 */ /* 0x000fea0003800000 */
[----:B------:R0:W5:Y:S02]  /*7790*/  LDG.E.LTC128B R174, desc[UR36][R4.64+0x1c4] ;  /* 0x0001c42404ae7981 */ /* 0x000164000c1e1920 */
.L_x_267:
[----:B------:R-:W-:Y:S05]  /*77a0*/  BSYNC B1 ;  /* 0x0000000000017941 */ /* 0x000fea0003800000 */
.L_x_266:
[----:B-----5:R-:W-:Y:S01]  /*77b0*/  FMUL R12, R174, R155 ;  /* 0x0000009bae0c7220 */ /* 0x020fe20000400000 */
[----:B------:R-:W-:Y:S01]  /*77c0*/  ISETP.GT.AND P3, PT, R0, 0x70, P1 ;  /* 0x000000700000780c */ /* 0x000fe20000f64270 */
[----:B------:R-:W-:Y:S02]  /*77d0*/  BSSY B1, `(.L_x_268) ;  /* 0x0000005000017945 */ /* 0x000fe40003800000 */
[----:B------:R-:W-:-:S05]  /*77e0*/  FFMA R81, R81, R154, R12 ;  /* 0x0000009a51517223 */ /* 0x000fca000000000c */
[----:B------:R0:W-:Y:S05]  /*77f0*/  @P2 STG.E desc[UR36][R6.64+0x1c4], R81 ;  /* 0x0001c45106002986 */ /* 0x0001ea000c101924 */
[----:B------:R-:W-:Y:S05]  /*7800*/  @!P3 BRA `(.L_x_269) ;  /* 0x000000000004b947 */ /* 0x000fea0003800000 */
[----:B------:R0:W5:Y:S02]  /*7810*/  LDG.E.LTC128B R174, desc[UR36][R10.64+0x1c0] ;  /* 0x0001c0240aae7981 */ /* 0x000164000c1e1920 */
.L_x_269:
[----:B------:R-:W-:Y:S05]  /*7820*/  BSYNC B1 ;  /* 0x0000000000017941 */ /* 0x000fea0003800000 */
.L_x_268:
[----:B0----5:R-:W-:Y:S01]  /*7830*/  FMUL R3, R174, R155 ;  /* 0x0000009bae037220 */ /* 0x021fe20000400000 */
[----:B------:R-:W-:Y:S01]  /*7840*/  ISETP.GT.AND P2, PT, R0, 0x71, P1 ;  /* 0x000000710000780c */ /* 0x000fe20000f44270 */
[----:B------:R-:W-:Y:S02]  /*7850*/  BSSY B1, `(.L_x_270) ;  /* 0x0000005000017945 */ /* 0x000fe40003800000 */
[----:B------:R-:W-:-:S05]  /*7860*/  FFMA R3, R82, R154, R3 ;  /* 0x0000009a52037223 */ /* 0x000fca0000000003 */
[----:B------:R0:W-:Y:S05]  /*7870*/  @P3 STG.E desc[UR36][R8.64+0x1c0], R3 ;  /* 0x0001c00308003986 */ /* 0x0001ea000c101924 */
[----:B------:R-:W-:Y:S05]  /*7880*/  @!P2 BRA `(.L_x_271) ;  /* 0x000000000004a947 */ /* 0x000fea0003800000 */
[----:B------:R0:W5:Y:S02]  /*7890*/  LDG.E.LTC128B R174, desc[UR36][R10.64+0x1c4] ;  /* 0x0001c4240aae7981 */ /* 0x000164000c1e1920 */
.L_x_271:
[----:B------:R-:W-:Y:S05]  /*78a0*/  BSYNC B1 ;  /* 0x0000000000017941 */ /* 0x000fea0003800000 */
.L_x_270:
[----:B-----5:R-:W-:Y:S01]  /*78b0*/  FMUL R12, R174, R155 ;  /* 0x0000009bae0c7220 */ /* 0x020fe20000400000 */
[----:B------:R-:W-:Y:S01]  /*78c0*/  ISETP.GT.AND P3, PT, R0, 0x78, P0 ;  /* 0x000000780000780c */ /* 0x000fe20000764270 */
[----:B------:R-:W-:Y:S02]  /*78d0*/  BSSY B1, `(.L_x_272) ;  /* 0x0000005000017945 */ /* 0x000fe40003800000 */
[----:B------:R-:W-:-:S05]  /*78e0*/  FFMA R83, R83, R154, R12 ;  /* 0x0000009a53537223 */ /* 0x000fca000000000c */
[----:B------:R0:W-:Y:S05]  /*78f0*/  @P2 STG.E desc[UR36][R8.64+0x1c4], R83 ;  /* 0x0001c45308002986 */ /* 0x0001ea000c101924 */
[----:B------:R-:W-:Y:S05]  /*7900*/  @!P3 BRA `(.L_x_273) ;  /* 0x000000000004b947 */ /* 0x000fea0003800000 */
[----:B------:R0:W5:Y:S02]  /*7910*/  LDG.E.LTC128B R174, desc[UR36][R4.64+0x1e0] ;  /* 0x0001e02404ae7981 */ /* 0x000164000c1e1920 */
.L_x_273:
[----:B------:R-:W-:Y:S05]  /*7920*/  BSYNC B1 ;  /* 0x0000000000017941 */ /* 0x000fea0003800000 */
.L_x_272:
[----:B0----5:R-:W-:Y:S01]  /*7930*/  FMUL R3, R174, R155 ;  /* 0x0000009bae037220 */ /* 0x021fe20000400000 */
[----:B------:R-:W-:Y:S01]  /*7940*/  ISETP.GT.AND P0, PT, R0, 0x79, P0 ;  /* 0x000000790000780c */ /* 0x000fe20000704270 */
[----:B------:R-:W-:Y:S02]  /*7950*/  BSSY B1, `(.L_x_274) ;  /* 0x0000005000017945 */ /* 0x000fe40003800000 */
[----:B------:R-:W-:-:S05]  /*7960*/  FFMA R3, R84, R154, R3 ;  /* 0x0000009a54037223 */ /* 0x000fca0000000003 */
[----:B------:R0:W-:Y:S05]  /*7970*/  @P3 STG.E desc[UR36][R6.64+0x1e0], R3 ;  /* 0x0001e00306003986 */ /* 0x0001ea000c101924 */
[----:B------:R-:W-:Y:S05]  /*7980*/  @!P0 BRA `(.L_x_275) ;  /* 0x0000000000048947 */ /* 0x000fea0003800000 */
[----:B------:R0:W5:Y:S02]  /*7990*/  LDG.E.LTC128B R174, desc[UR36][R4.64+0x1e4] ;  /* 0x0001e42404ae7981 */ /* 0x000164000c1e1920 */
.L_x_275:
[----:B------:R-:W-:Y:S05]  /*79a0*/  BSYNC B1 ;  /* 0x0000000000017941 */ /* 0x000fea0003800000 */
.L_x_274:
[----:B0-2--5:R-:W-:Y:S01]  /*79b0*/  FMUL R4, R174, R155 ;  /* 0x0000009bae047220 */ /* 0x025fe20000400000 */
[----:B------:R-:W-:Y:S01]  /*79c0*/  ISETP.GT.AND P2, PT, R0, 0x78, P1 ;  /* 0x000000780000780c */ /* 0x000fe20000f44270 */
[----:B------:R-:W-:Y:S02]  /*79d0*/  BSSY B1, `(.L_x_276) ;  /* 0x0000005000017945 */ /* 0x000fe40003800000 */
[----:B------:R-:W-:-:S05]  /*79e0*/  FFMA R85, R85, R154, R4 ;  /* 0x0000009a55557223 */ /* 0x000fca0000000004 */
[----:B------:R0:W-:Y:S05]  /*79f0*/  @P0 STG.E desc[UR36][R6.64+0x1e4], R85 ;  /* 0x0001e45506000986 */ /* 0x0001ea000c101924 */
[----:B------:R-:W-:Y:S05]  /*7a00*/  @!P2 BRA `(.L_x_277) ;  /* 0x000000000004a947 */ /* 0x000fea0003800000 */
[----:B------:R2:W5:Y:S02]  /*7a10*/  LDG.E.LTC128B R174, desc[UR36][R10.64+0x1e0] ;  /* 0x0001e0240aae7981 */ /* 0x000564000c1e1920 */
.L_x_277:
[----:B------:R-:W-:Y:S05]  /*7a20*/  BSYNC B1 ;  /* 0x0000000000017941 */ /* 0x000fea0003800000 */
.L_x_276:
[----:B-----5:R-:W-:Y:S01]  /*7a30*/  FMUL R3, R174, R155 ;  /* 0x0000009bae037220 */ /* 0x020fe20000400000 */
[----:B------:R-:W-:Y:S01]  /*7a40*/  @P2 IMAD.MOV.U32 R4, RZ, RZ, R8 ;  /* 0x000000ffff042224 */ /* 0x000fe200078e0008 */
[----:B------:R-:W-:Y:S01]  /*7a50*/  @P2 MOV R5, R9 ;  /* 0x0000000900052202 */ /* 0x000fe20000000f00 */
[----:B------:R-:W-:Y:S01]  /*7a60*/  BSSY B1, `(.L_x_278) ;  /* 0x0000006000017945 */ /* 0x000fe20003800000 */
[----:B------:R-:W-:Y:S01]  /*7a70*/  FFMA R3, R86, R154, R3 ;  /* 0x0000009a56037223 */ /* 0x000fe20000000003 */
[----:B------:R-:W-:-:S04]  /*7a80*/  ISETP.GT.AND P1, PT, R0, 0x79, P1 ;  /* 0x000000790000780c */ /* 0x000fc80000f24270 */
[----:B------:R0:W-:Y:S09]  /*7a90*/  @P2 STG.E desc[UR36][R4.64+0x1e0], R3 ;  /* 0x0001e00304002986 */ /* 0x0001f2000c101924 */
[----:B------:R-:W-:Y:S05]  /*7aa0*/  @!P1 BRA `(.L_x_279) ;  /* 0x0000000000049947 */ /* 0x000fea0003800000 */
[----:B------:R0:W5:Y:S02]  /*7ab0*/  LDG.E.LTC128B R174, desc[UR36][R10.64+0x1e4] ;  /* 0x0001e4240aae7981 */ /* 0x000164000c1e1920 */
.L_x_279:
[----:B------:R-:W-:Y:S05]  /*7ac0*/  BSYNC B1 ;  /* 0x0000000000017941 */ /* 0x000fea0003800000 */
.L_x_278:
[----:B-----5:R-:W-:-:S04]  /*7ad0*/  FMUL R174, R174, R155 ;  /* 0x0000009baeae7220 */ /* 0x020fc80000400000 */
[----:B------:R-:W-:Y:S01]  /*7ae0*/  FFMA R87, R87, R154, R174 ;  /* 0x0000009a57577223 */ /* 0x000fe200000000ae */
[----:B------:R-:W-:Y:S06]  /*7af0*/  @!P1 BRA `(.L_x_280) ;  /* 0x0000001c002c9947 */ /* 0x000fec0003800000 */
[----:B------:R0:W-:Y:S01]  /*7b00*/  STG.E desc[UR36][R8.64+0x1e4], R87 ;  /* 0x0001e45708007986 */ /* 0x0001e2000c101924 */
[----:B------:R-:W-:Y:S05]  /*7b10*/  BRA `(.L_x_280) ;  /* 0x0000001c00247947 */ /* 0x000fea0003800000 */
.L_x_29:
[----:B------:R-:W-:Y:S01]  /*7b20*/  ULDC.64 UR4, c[0x0][0x5c0] ;  /* 0x0001700000047ab9 */ /* 0x000fe20000000a00 */
[----:B------:R-:W-:Y:S01]  /*7b30*/  ISETP.GT.AND P4, PT, R0, 0x1, P0 ;  /* 0x000000010000780c */ /* 0x000fe20000784270 */
[-C--:B------:R-:W-:Y:S01]  /*7b40*/  FMUL R13, R88, R154.reuse ;  /* 0x0000009a580d7220 */ /* 0x080fe20000400000 */
[----:B------:R-:W-:Y:S01]  /*7b50*/  LEA R8, P1, R168, UR4, 0x2 ;  /* 0x00000004a8087c11 */ /* 0x000fe2000f8210ff */
[----:B------:R-:W-:Y:S01]  /*7b60*/  IMAD.SHL.U32 R7, R4, 0x20, RZ ;  /* 0x0000002004077824 */ /* 0x000fe200078e00ff */
[----:B------:R-:W-:Y:S01]  /*7b70*/  ISETP.GT.AND P2, PT, R3, 0x8, PT ;  /* 0x000000080300780c */ /* 0x000fe20003f44270 */
[-C--:B------:R-:W-:Y:S01]  /*7b80*/  FMUL R89, R89, R154.reuse ;  /* 0x0000009a59597220 */ /* 0x080fe20000400000 */
[----:B------:R-:W-:Y:S01]  /*7b90*/  LEA.HI.X R9, R168, UR5, R171, 0x2, P1 ;  /* 0x00000005a8097c11 */ /* 0x000fe200088f14ab */
[-C--:B------:R-:W-:Y:S01]  /*7ba0*/  FMUL R91, R91, R154.reuse ;  /* 0x0000009a5b5b7220 */ /* 0x080fe20000400000 */
[----:B------:R-:W-:Y:S01]  /*7bb0*/  ISETP.GT.AND P1, PT, R0, RZ, P2 ;  /* 0x000000ff0000720c */ /* 0x000fe20001724270 */
[-C--:B------:R-:W-:Y:S01]  /*7bc0*/  FMUL R15, R92, R154.reuse ;  /* 0x0000009a5c0f7220 */ /* 0x080fe20000400000 */
[----:B------:R-:W-:Y:S01]  /*7bd0*/  SHF.L.U64.HI R6, R4, 0x5, R5 ;  /* 0x0000000504067819 */ /* 0x000fe20000010205 */
[----:B------:R0:W-:Y:S01]  /*7be0*/  @P3 STG.E desc[UR36][R8.64], R13 ;  /* 0x0000000d08003986 */ /* 0x0001e2000c101924 */
[C---:B------:R-:W-:Y:S01]  /*7bf0*/  ISETP.GT.AND P3, PT, R0.reuse, 0x1, P2 ;  /* 0x000000010000780c */ /* 0x040fe20001764270 */
[----:B------:R-:W-:Y:S01]  /*7c00*/  FMUL R93, R93, R154 ;  /* 0x0000009a5d5d7220 */ /* 0x000fe20000400000 */
[----:B------:R-:W-:Y:S01]  /*7c10*/  IADD3 R10, P5, R7, R8, RZ ;  /* 0x00000008070a7210 */ /* 0x000fe20007fbe0ff */
[----:B------:R-:W-:Y:S01]  /*7c20*/  @P4 STG.E desc[UR36][R8.64+0x4], R89 ;  /* 0x0000045908004986 */ /* 0x000fe2000c101924 */
[----:B------:R-:W-:Y:S01]  /*7c30*/  ISETP.GT.AND P4, PT, R0, 0x8, P0 ;  /* 0x000000080000780c */ /* 0x000fe20000784270 */
[-C--:B------:R-:W-:Y:S01]  /*7c40*/  FMUL R21, R94, R154.reuse ;  /* 0x0000009a5e157220 */ /* 0x080fe20000400000 */
[-C--:B------:R-:W-:Y:S01]  /*7c50*/  FMUL R95, R95, R154.reuse ;  /* 0x0000009a5f5f7220 */ /* 0x080fe20000400000 */
[----:B------:R-:W-:Y:S01]  /*7c60*/  IMAD.X R11, R6, 0x1, R9, P5 ;  /* 0x00000001060b7824 */ /* 0x000fe200028e0609 */
[----:B------:R-:W-:Y:S01]  /*7c70*/  ISETP.GT.AND P5, PT, R0, 0x9, P0 ;  /* 0x000000090000780c */ /* 0x000fe200007a4270 */
[-C--:B------:R-:W-:Y:S01]  /*7c80*/  FMUL R97, R97, R154.reuse ;  /* 0x0000009a61617220 */ /* 0x080fe20000400000 */
[-C--:B------:R-:W-:Y:S01]  /*7c90*/  FMUL R99, R99, R154.reuse ;  /* 0x0000009a63637220 */ /* 0x080fe20000400000 */
[-C--:B0-----:R-:W-:Y:S01]  /*7ca0*/  FMUL R13, R90, R154.reuse ;  /* 0x0000009a5a0d7220 */ /* 0x081fe20000400000 */
[-C--:B------:R-:W-:Y:S01]  /*7cb0*/  FMUL R101, R101, R154.reuse ;  /* 0x0000009a65657220 */ /* 0x080fe20000400000 */
[-C--:B------:R-:W-:Y:S01]  /*7cc0*/  FMUL R103, R103, R154.reuse ;  /* 0x0000009a67677220 */ /* 0x080fe20000400000 */
[-C--:B------:R-:W-:Y:S01]  /*7cd0*/  FMUL R105, R105, R154.reuse ;  /* 0x0000009a69697220 */ /* 0x080fe20000400000 */
[-C--:B------:R-:W-:Y:S01]  /*7ce0*/  FMUL R107, R107, R154.reuse ;  /* 0x0000009a6b6b7220 */ /* 0x080fe20000400000 */
[----:B------:R0:W-:Y:S01]  /*7cf0*/  @P1 STG.E desc[UR36][R10.64], R13 ;  /* 0x0000000d0a001986 */ /* 0x0001e2000c101924 */
[C---:B------:R-:W-:Y:S01]  /*7d00*/  ISETP.GT.AND P1, PT, R0.reuse, 0x8, P2 ;  /* 0x000000080000780c */ /* 0x040fe20001724270 */
[-C--:B------:R-:W-:Y:S01]  /*7d10*/  FMUL R109, R109, R154.reuse ;  /* 0x0000009a6d6d7220 */ /* 0x080fe20000400000 */
[-C--:B------:R-:W-:Y:S01]  /*7d20*/  FMUL R111, R111, R154.reuse ;  /* 0x0000009a6f6f7220 */ /* 0x080fe20000400000 */
[----:B------:R-:W-:Y:S01]  /*7d30*/  @P3 STG.E desc[UR36][R10.64+0x4], R91 ;  /* 0x0000045b0a003986 */ /* 0x000fe2000c101924 */
[C---:B------:R-:W-:Y:S01]  /*7d40*/  ISETP.GT.AND P3, PT, R0.reuse, 0x9, P2 ;  /* 0x000000090000780c */ /* 0x040fe20001764270 */
[-C--:B------:R-:W-:Y:S01]  /*7d50*/  FMUL R113, R113, R154.reuse ;  /* 0x0000009a71717220 */ /* 0x080fe20000400000 */
[-C--:B------:R-:W-:Y:S01]  /*7d60*/  FMUL R115, R115, R154.reuse ;  /* 0x0000009a73737220 */ /* 0x080fe20000400000 */
[----:B------:R1:W-:Y:S01]  /*7d70*/  @P4 STG.E desc[UR36][R8.64+0x20], R15 ;  /* 0x0000200f08004986 */ /* 0x0003e2000c101924 */
[C---:B------:R-:W-:Y:S01]  /*7d80*/  ISETP.GT.AND P4, PT, R0.reuse, 0x10, P0 ;  /* 0x000000100000780c */ /* 0x040fe20000784270 */
[-C--:B------:R-:W-:Y:S01]  /*7d90*/  FMUL R117, R117, R154.reuse ;  /* 0x0000009a75757220 */ /* 0x080fe20000400000 */
[-C--:B------:R-:W-:Y:S01]  /*7da0*/  FMUL R119, R119, R154.reuse ;  /* 0x0000009a77777220 */ /* 0x080fe20000400000 */
[----:B------:R-:W-:Y:S01]  /*7db0*/  @P5 STG.E desc[UR36][R8.64+0x24], R93 ;  /* 0x0000245d08005986 */ /* 0x000fe2000c101924 */
[----:B------:R-:W-:Y:S01]  /*7dc0*/  ISETP.GT.AND P5, PT, R0, 0x11, P0 ;  /* 0x000000110000780c */ /* 0x000fe200007a4270 */
[-C--:B0-----:R-:W-:Y:S01]  /*7dd0*/  FMUL R13, R96, R154.reuse ;  /* 0x0000009a600d7220 */ /* 0x081fe20000400000 */
[-C--:B------:R-:W-:Y:S01]  /*7de0*/  FMUL R121, R121, R154.reuse ;  /* 0x0000009a79797220 */ /* 0x080fe20000400000 */
[----:B------:R0:W-:Y:S01]  /*7df0*/  @P1 STG.E desc[UR36][R10.64+0x20], R21 ;  /* 0x000020150a001986 */ /* 0x0001e2000c101924 */
[C---:B------:R-:W-:Y:S01]  /*7e00*/  ISETP.GT.AND P1, PT, R0.reuse, 0x10, P2 ;  /* 0x000000100000780c */ /* 0x040fe20001724270 */
[-C--:B------:R-:W-:Y:S01]  /*7e10*/  FMUL R123, R123, R154.reuse ;  /* 0x0000009a7b7b7220 */ /* 0x080fe20000400000 */
[-C--:B------:R-:W-:Y:S01]  /*7e20*/  FMUL R125, R125, R154.reuse ;  /* 0x0000009a7d7d7220 */ /* 0x080fe20000400000 */
[----:B------:R-:W-:Y:S01]  /*7e30*/  @P3 STG.E desc[UR36][R10.64+0x24], R95 ;  /* 0x0000245f0a003986 */ /* 0x000fe2000c101924 */
[----:B------:R-:W-:Y:S01]  /*7e40*/  ISETP.GT.AND P3, PT, R0, 0x11, P2 ;  /* 0x000000110000780c */ /* 0x000fe20001764270 */
[-C--:B-1----:R-:W-:Y:S01]  /*7e50*/  FMUL R15, R98, R154.reuse ;  /* 0x0000009a620f7220 */ /* 0x082fe20000400000 */
        /* <DEDUP_REMOVED lines=26> */
[----:B------:R-:W-:Y:S01]  /*8000*/  ISETP.GT.AND P1, PT, R0, 0x20, P2 ;  /* 0x000000200000780c */ /* 0x000fe20001724270 */
[-C--:B------:R-:W-:Y:S01]  /*8010*/  FMUL R147, R147, R154.reuse ;  /* 0x0000009a93937220 */ /* 0x080fe20000400000 */
[----:B------:R-:W-:Y:S01]  /*8020*/  SHF.L.U32 R23, R4, 0x9, RZ ;  /* 0x0000000904177819 */ /* 0x000fe200000006ff */
[----:B------:R-:W-:Y:S01]  /*8030*/  @P3 STG.E desc[UR36][R10.64+0x64], R103 ;  /* 0x000064670a003986 */ /* 0x000fe2000c101924 */
[----:B------:R-:W-:Y:S01]  /*8040*/  ISETP.GT.AND P3, PT, R0, 0x21, P2 ;  /* 0x000000210000780c */ /* 0x000fe20001764270 */
[-C--:B-1----:R-:W-:Y:S01]  /*8050*/  FMUL R21, R106, R154.reuse ;  /* 0x0000009a6a157220 */ /* 0x082fe20000400000 */
[-C--:B------:R-:W-:Y:S01]  /*8060*/  FMUL R149, R149, R154.reuse ;  /* 0x0000009a95957220 */ /* 0x080fe20000400000 */
[----:B------:R1:W-:Y:S01]  /*8070*/  @P4 STG.E desc[UR36][R8.64+0x80], R15 ;  /* 0x0000800f08004986 */ /* 0x0003e2000c101924 */
[----:B------:R-:W-:Y:S01]  /*8080*/  ISETP.GT.AND P4, PT, R0, 0x28, P0 ;  /* 0x000000280000780c */ /* 0x000fe20000784270 */
[-C--:B------:R-:W-:Y:S01]  /*8090*/  FMUL R151, R151, R154.reuse ;  /* 0x0000009a97977220 */ /* 0x080fe20000400000 */
[----:B------:R-:W-:Y:S01]  /*80a0*/  SHF.L.U64.HI R5, R4, 0x9, R5 ;  /* 0x0000000904057819 */ /* 0x000fe20000010205 */
        /* <DEDUP_REMOVED lines=86> */
[----:B------:R-:W-:-:S02]  /*8610*/  FMUL R87, R87, R154 ;  /* 0x0000009a57577220 */ /* 0x000fc40000400000 */
[----:B------:R-:W-:Y:S01]  /*8620*/  @P3 STG.E desc[UR36][R10.64+0x124], R127 ;  /* 0x0001247f0a003986 */ /* 0x000fe2000c101924 */
[----:B------:R-:W-:Y:S01]  /*8630*/  ISETP.GT.AND P3, PT, R0, 0x51, P2 ;  /* 0x000000510000780c */ /* 0x000fe20001764270 */
[----:B-1----:R-:W-:Y:S02]  /*8640*/  FMUL R21, R130, R154 ;  /* 0x0000009a82157220 */ /* 0x002fe40000400000 */
[----:B------:R1:W-:Y:S01]  /*8650*/  @P4 STG.E desc[UR36][R8.64+0x140], R15 ;  /* 0x0001400f08004986 */ /* 0x0003e2000c101924 */
[----:B------:R-:W-:-:S03]  /*8660*/  ISETP.GT.AND P4, PT, R0, 0x58, P0 ;  /* 0x000000580000780c */ /* 0x000fc60000784270 */
[----:B------:R-:W-:Y:S01]  /*8670*/  @P5 STG.E desc[UR36][R8.64+0x144], R129 ;  /* 0x0001448108005986 */ /* 0x000fe2000c101924 */
[----:B------:R-:W-:Y:S01]  /*8680*/  ISETP.GT.AND P5, PT, R0, 0x59, P0 ;  /* 0x000000590000780c */ /* 0x000fe200007a4270 */
[----:B0-----:R-:W-:Y:S02]  /*8690*/  FMUL R13, R132, R154 ;  /* 0x0000009a840d7220 */ /* 0x001fe40000400000 */
[----:B------:R0:W-:Y:S01]  /*86a0*/  @P1 STG.E desc[UR36][R10.64+0x140], R21 ;  /* 0x000140150a001986 */ /* 0x0001e2000c101924 */
[----:B------:R-:W-:-:S03]  /*86b0*/  ISETP.GT.AND P1, PT, R0, 0x58, P2 ;  /* 0x000000580000780c */ /* 0x000fc60001724270 */
        /* <DEDUP_REMOVED lines=32> */
[-C--:B-1----:R-:W-:Y:S02]  /*88c0*/  FMUL R15, R146, R154.reuse ;  /* 0x0000009a920f7220 */ /* 0x082fe40000400000 */
[----:B------:R1:W-:Y:S01]  /*88d0*/  @P4 STG.E desc[UR36][R8.64+0x1c0], R13 ;  /* 0x0001c00d08004986 */ /* 0x0003e2000c101924 */
[C---:B------:R-:W-:Y:S02]  /*88e0*/  ISETP.GT.AND P4, PT, R0.reuse, 0x78, P0 ;  /* 0x000000780000780c */ /* 0x040fe40000784270 */
[----:B------:R-:W-:Y:S01]  /*88f0*/  ISETP.GT.AND P0, PT, R0, 0x79, P0 ;  /* 0x000000790000780c */ /* 0x000fe20000704270 */
[----:B------:R-:W-:Y:S01]  /*8900*/  @P5 STG.E desc[UR36][R8.64+0x1c4], R145 ;  /* 0x0001c49108005986 */ /* 0x000fe2000c101924 */
[----:B0-----:R-:W-:-:S03]  /*8910*/  FMUL R21, R148, R154 ;  /* 0x0000009a94157220 */ /* 0x001fc60000400000 */
[----:B------:R0:W-:Y:S01]  /*8920*/  @P1 STG.E desc[UR36][R10.64+0x1c0], R15 ;  /* 0x0001c00f0a001986 */ /* 0x0001e2000c101924 */
[----:B------:R-:W-:-:S03]  /*8930*/  ISETP.GT.AND P1, PT, R3, 0x80, PT ;  /* 0x000000800300780c */ /* 0x000fc60003f24270 */
[----:B------:R-:W-:Y:S01]  /*8940*/  @P3 STG.E desc[UR36][R10.64+0x1c4], R147 ;  /* 0x0001c4930a003986 */ /* 0x000fe2000c101924 */
[C---:B------:R-:W-:Y:S02]  /*8950*/  ISETP.GT.AND P3, PT, R0.reuse, 0x78, P2 ;  /* 0x000000780000780c */ /* 0x040fe40001764270 */
[----:B------:R-:W-:Y:S01]  /*8960*/  ISETP.GT.AND P2, PT, R0, 0x79, P2 ;  /* 0x000000790000780c */ /* 0x000fe20001744270 */
[----:B------:R-:W-:Y:S01]  /*8970*/  @P4 STG.E desc[UR36][R8.64+0x1e0], R21 ;  /* 0x0001e01508004986 */ /* 0x000fe2000c101924 */
[----:B------:R-:W-:-:S03]  /*8980*/  IADD3 R12, P4, P5, R7, R8, R23 ;  /* 0x00000008070c7210 */ /* 0x000fc60007d9e017 */
[----:B------:R2:W-:Y:S01]  /*8990*/  @P0 STG.E desc[UR36][R8.64+0x1e4], R149 ;  /* 0x0001e49508000986 */ /* 0x0005e2000c101924 */
[----:B------:R-:W-:Y:S01]  /*89a0*/  ISETP.GT.AND P0, PT, R3, 0x88, PT ;  /* 0x000000880300780c */ /* 0x000fe20003f04270 */
[-C--:B------:R-:W-:Y:S01]  /*89b0*/  FMUL R3, R150, R154.reuse ;  /* 0x0000009a96037220 */ /* 0x080fe20000400000 */
[----:B-1----:R-:W-:Y:S01]  /*89c0*/  IADD3.X R13, R6, R9, R5, P4, P5 ;  /* 0x00000009060d7210 */ /* 0x002fe200027ea405 */
[----:B0-----:R-:W-:Y:S01]  /*89d0*/  FMUL R15, R24, R154 ;  /* 0x0000009a180f7220 */ /* 0x001fe20000400000 */
[C---:B------:R-:W-:Y:S02]  /*89e0*/  ISETP.GT.AND P4, PT, R0.reuse, RZ, P1 ;  /* 0x000000ff0000720c */ /* 0x040fe40000f84270 */
[----:B------:R-:W-:Y:S01]  /*89f0*/  IADD3 R4, P5, R23, R8, RZ ;  /* 0x0000000817047210 */ /* 0x000fe20007fbe0ff */
[----:B------:R0:W-:Y:S01]  /*8a00*/  @P3 STG.E desc[UR36][R10.64+0x1e0], R3 ;  /* 0x0001e0030a003986 */ /* 0x0001e2000c101924 */
[----:B------:R-:W-:-:S03]  /*8a10*/  ISETP.GT.AND P3, PT, R0, 0x1, P1 ;  /* 0x000000010000780c */ /* 0x000fc60000f64270 */
[----:B------:R-:W-:Y:S01]  /*8a20*/  IMAD.X R5, R5, 0x1, R9, P5 ;  /* 0x0000000105057824 */ /* 0x000fe200028e0609 */
[----:B------:R1:W-:Y:S01]  /*8a30*/  @P2 STG.E desc[UR36][R10.64+0x1e4], R151 ;  /* 0x0001e4970a002986 */ /* 0x0003e2000c101924 */
[C---:B------:R-:W-:Y:S02]  /*8a40*/  ISETP.GT.AND P2, PT, R0.reuse, RZ, P0 ;  /* 0x000000ff0000720c */ /* 0x040fe40000744270 */
[----:B------:R-:W-:Y:S02]  /*8a50*/  ISETP.GT.AND P5, PT, R0, 0x1, P0 ;  /* 0x000000010000780c */ /* 0x000fe400007a4270 */
[----:B------:R3:W-:Y:S01]  /*8a60*/  @P4 STG.E desc[UR36][R4.64], R15 ;  /* 0x0000000f04004986 */ /* 0x0007e2000c101924 */
[C---:B--2---:R-:W-:Y:S01]  /*8a70*/  IADD3 R8, P4, R7.reuse, R4, RZ ;  /* 0x0000000407087210 */ /* 0x044fe20007f9e0ff */
[----:B0-----:R-:W-:Y:S02]  /*8a80*/  FMUL R3, R26, R154 ;  /* 0x0000009a1a037220 */ /* 0x001fe40000400000 */
[----:B------:R-:W-:Y:S01]  /*8a90*/  @P3 STG.E desc[UR36][R4.64+0x4], R25 ;  /* 0x0000041904003986 */ /* 0x000fe2000c101924 */
[----:B------:R-:W-:Y:S01]  /*8aa0*/  ISETP.GT.AND P3, PT, R0, 0x8, P1 ;  /* 0x000000080000780c */ /* 0x000fe20000f64270 */
[----:B------:R-:W-:Y:S01]  /*8ab0*/  IMAD.X R9, R6, 0x1, R5, P4 ;  /* 0x0000000106097824 */ /* 0x000fe200020e0605 */
[----:B-1----:R-:W-:Y:S01]  /*8ac0*/  IADD3 R10, P4, R7, R4, RZ ;  /* 0x00000004070a7210 */ /* 0x002fe20007f9e0ff */
[----:B------:R-:W-:-:S03]  /*8ad0*/  FMUL R7, R28, R154 ;  /* 0x0000009a1c077220 */ /* 0x000fc60000400000 */
[----:B------:R0:W-:Y:S01]  /*8ae0*/  @P2 STG.E desc[UR36][R8.64], R3 ;  /* 0x0000000308002986 */ /* 0x0001e2000c101924 */
[----:B------:R-:W-:Y:S01]  /*8af0*/  ISETP.GT.AND P2, PT, R0, 0x8, P0 ;  /* 0x000000080000780c */ /* 0x000fe20000744270 */
[-C--:B---3--:R-:W-:Y:S01]  /*8b00*/  FMUL R15, R30, R154.reuse ;  /* 0x0000009a1e0f7220 */ /* 0x088fe20000400000 */
[----:B------:R-:W-:Y:S01]  /*8b10*/  IADD3.X R11, R6, R5, RZ, P4, !PT ;  /* 0x00000005060b7210 */ /* 0x000fe200027fe4ff */
[----:B------:R1:W-:Y:S01]  /*8b20*/  @P5 STG.E desc[UR36][R8.64+0x4], R27 ;  /* 0x0000041b08005986 */ /* 0x0003e2000c101924 */
[C---:B------:R-:W-:Y:S02]  /*8b30*/  ISETP.GT.AND P5, PT, R0.reuse, 0x9, P1 ;  /* 0x000000090000780c */ /* 0x040fe40000fa4270 */
[C---:B------:R-:W-:Y:S01]  /*8b40*/  ISETP.GT.AND P4, PT, R0.reuse, 0x11, P1 ;  /* 0x000000110000780c */ /* 0x040fe20000f84270 */
[----:B------:R-:W-:Y:S01]  /*8b50*/  @P3 STG.E desc[UR36][R4.64+0x20], R7 ;  /* 0x0000200704003986 */ /* 0x000fe2000c101924 */
[----:B------:R-:W-:Y:S01]  /*8b60*/  ISETP.GT.AND P3, PT, R0, 0x9, P0 ;  /* 0x000000090000780c */ /* 0x000fe20000764270 */
[-C--:B0-----:R-:W-:Y:S01]  /*8b70*/  FMUL R3, R32, R154.reuse ;  /* 0x0000009a20037220 */ /* 0x081fe20000400000 */
[----:B-1----:R-:W-:-:S07]  /*8b80*/  FMUL R9, R34, R154 ;  /* 0x0000009a22097220 */ /* 0x002fce0000400000 */
[----:B------:R-:W-:Y:S01]  /*8b90*/  @P5 STG.E desc[UR36][R4.64+0x24], R29 ;  /* 0x0000241d04005986 */ /* 0x000fe2000c101924 */
[----:B------:R-:W-:-:S03]  /*8ba0*/  ISETP.GT.AND P5, PT, R0, 0x10, P1 ;  /* 0x000000100000780c */ /* 0x000fc60000fa4270 */
[----:B------:R0:W-:Y:S01]  /*8bb0*/  @P2 STG.E desc[UR36][R10.64+0x20], R15 ;  /* 0x0000200f0a002986 */ /* 0x0001e2000c101924 */
[----:B------:R-:W-:-:S03]  /*8bc0*/  ISETP.GT.AND P2, PT, R0, 0x10, P0 ;  /* 0x000000100000780c */ /* 0x000fc60000744270 */
[----:B------:R-:W-:Y:S01]  /*8bd0*/  @P3 STG.E desc[UR36][R12.64+0x24], R31 ;  /* 0x0000241f0c003986 */ /* 0x000fe2000c101924 */
[----:B------:R-:W-:-:S03]  /*8be0*/  ISETP.GT.AND P3, PT, R0, 0x11, P0 ;  /* 0x000000110000780c */ /* 0x000fc60000764270 */
[----:B------:R-:W-:Y:S01]  /*8bf0*/  @P4 STG.E desc[UR36][R4.64+0x44], R33 ;  /* 0x0000442104004986 */ /* 0x000fe2000c101924 */
[----:B------:R-:W-:-:S03]  /*8c00*/  ISETP.GT.AND P4, PT, R0, 0x18, P1 ;  /* 0x000000180000780c */ /* 0x000fc60000f84270 */
[----:B------:R1:W-:Y:S01]  /*8c10*/  @P5 STG.E desc[UR36][R4.64+0x40], R3 ;  /* 0x0000400304005986 */ /* 0x0003e2000c101924 */
[----:B------:R-:W-:Y:S01]  /*8c20*/  ISETP.GT.AND P5, PT, R0, 0x19, P1 ;  /* 0x000000190000780c */ /* 0x000fe20000fa4270 */
[----:B------:R-:W-:Y:S02]  /*8c30*/  @P2 IMAD.MOV.U32 R6, RZ, RZ, R12 ;  /* 0x000000ffff062224 */ /* 0x000fe400078e000c */
[----:B0-----:R-:W-:Y:S01]  /*8c40*/  FMUL R11, R36, R154 ;  /* 0x0000009a240b7220 */ /* 0x001fe20000400000 */
[----:B------:R-:W-:-:S05]  /*8c50*/  @P2 IMAD.MOV.U32 R7, RZ, RZ, R13 ;  /* 0x000000ffff072224 */ /* 0x000fca00078e000d */
[----:B------:R0:W-:Y:S01]  /*8c60*/  @P2 STG.E desc[UR36][R6.64+0x40], R9 ;  /* 0x0000400906002986 */ /* 0x0001e2000c101924 */
[----:B------:R-:W-:Y:S01]  /*8c70*/  ISETP.GT.AND P2, PT, R0, 0x18, P0 ;  /* 0x000000180000780c */ /* 0x000fe20000744270 */
[----:B-1----:R-:W-:Y:S01]  /*8c80*/  FMUL R3, R38, R154 ;  /* 0x0000009a26037220 */ /* 0x002fe20000400000 */
[----:B0-----:R-:W-:Y:S01]  /*8c90*/  @P3 MOV R6, R12 ;  /* 0x0000000c00063202 */ /* 0x001fe20000000f00 */
[----:B------:R-:W-:Y:S02]  /*8ca0*/  @P3 IMAD.MOV.U32 R7, RZ, RZ, R13 ;  /* 0x000000ffff073224 */ /* 0x000fe400078e000d */
[----:B------:R-:W-:-:S03]  /*8cb0*/  FMUL R9, R40, R154 ;  /* 0x0000009a28097220 */ /* 0x000fc60000400000 */
[----:B------:R0:W-:Y:S01]  /*8cc0*/  @P3 STG.E desc[UR36][R6.64+0x44], R35 ;  /* 0x0000442306003986 */ /* 0x0001e2000c101924 */
[----:B------:R-:W-:-:S03]  /*8cd0*/  ISETP.GT.AND P3, PT, R0, 0x19, P0 ;  /* 0x000000190000780c */ /* 0x000fc60000764270 */
[----:B------:R1:W-:Y:S01]  /*8ce0*/  @P4 STG.E desc[UR36][R4.64+0x60], R11 ;  /* 0x0000600b04004986 */ /* 0x0003e2000c101924 */
[----:B------:R-:W-:-:S03]  /*8cf0*/  ISETP.GT.AND P4, PT, R0, 0x20, P1 ;  /* 0x000000200000780c */ /* 0x000fc60000f84270 */
[----:B------:R-:W-:Y:S01]  /*8d00*/  @P5 STG.E desc[UR36][R4.64+0x64], R37 ;  /* 0x0000642504005986 */ /* 0x000fe2000c101924 */
[----:B------:R-:W-:Y:S01]  /*8d10*/  ISETP.GT.AND P5, PT, R0, 0x21, P1 ;  /* 0x000000210000780c */ /* 0x000fe20000fa4270 */
[----:B0-----:R-:W-:Y:S01]  /*8d20*/  @P2 IMAD.MOV.U32 R6, RZ, RZ, R12 ;  /* 0x000000ffff062224 */ /* 0x001fe200078e000c */
[----:B------:R-:W-:Y:S01]  /*8d30*/  @P2 MOV R7, R13 ;  /* 0x0000000d00072202 */ /* 0x000fe20000000f00 */
[----:B-1----:R-:W-:-:S04]  /*8d40*/  FMUL R11, R42, R154 ;  /* 0x0000009a2a0b7220 */ /* 0x002fc80000400000 */
[----:B------:R0:W-:Y:S01]  /*8d50*/  @P2 STG.E desc[UR36][R6.64+0x60], R3 ;  /* 0x0000600306002986 */ /* 0x0001e2000c101924 */
[----:B------:R-:W-:Y:S01]  /*8d60*/  ISETP.GT.AND P2, PT, R0, 0x20, P0 ;  /* 0x000000200000780c */ /* 0x000fe20000744270 */
[----:B0-----:R-:W-:Y:S02]  /*8d70*/  @P3 IMAD.MOV.U32 R6, RZ, RZ, R12 ;  /* 0x000000ffff063224 */ /* 0x001fe400078e000c */
[----:B------:R-:W-:Y:S01]  /*8d80*/  FMUL R3, R44, R154 ;  /* 0x0000009a2c037220 */ /* 0x000fe20000400000 */
[----:B------:R-:W-:-:S05]  /*8d90*/  @P3 IMAD.MOV.U32 R7, RZ, RZ, R13 ;  /* 0x000000ffff073224 */ /* 0x000fca00078e000d */
[----:B------:R0:W-:Y:S01]  /*8da0*/  @P3 STG.E desc[UR36][R6.64+0x64], R39 ;  /* 0x0000642706003986 */ /* 0x0001e2000c101924 */
[----:B------:R-:W-:-:S03]  /*8db0*/  ISETP.GT.AND P3, PT, R0, 0x21, P0 ;  /* 0x000000210000780c */ /* 0x000fc60000764270 */
[----:B------:R1:W-:Y:S01]  /*8dc0*/  @P4 STG.E desc[UR36][R4.64+0x80], R9 ;  /* 0x0000800904004986 */ /* 0x0003e2000c101924 */
[----:B------:R-:W-:-:S03]  /*8dd0*/  ISETP.GT.AND P4, PT, R0, 0x28, P1 ;  /* 0x000000280000780c */ /* 0x000fc60000f84270 */
[----:B------:R-:W-:Y:S01]  /*8de0*/  @P5 STG.E desc[UR36][R4.64+0x84], R41 ;  /* 0x0000842904005986 */ /* 0x000fe2000c101924 */
[----:B------:R-:W-:Y:S02]  /*8df0*/  ISETP.GT.AND P5, PT, R0, 0x29, P1 ;  /* 0x000000290000780c */ /* 0x000fe40000fa4270 */
[----:B0-----:R-:W-:Y:S01]  /*8e00*/  @P2 MOV R6, R12 ;  /* 0x0000000c00062202 */ /* 0x001fe20000000f00 */
[----:B------:R-:W-:Y:S02]  /*8e10*/  @P2 IMAD.MOV.U32 R7, RZ, RZ, R13 ;  /* 0x000000ffff072224 */ /* 0x000fe400078e000d */
[----:B-1----:R-:W-:-:S03]  /*8e20*/  FMUL R9, R46, R154 ;  /* 0x0000009a2e097220 */ /* 0x002fc60000400000 */
[----:B------:R0:W-:Y:S01]  /*8e30*/  @P2 STG.E desc[UR36][R6.64+0x80], R11 ;  /* 0x0000800b06002986 */ /* 0x0001e2000c101924 */
[----:B------:R-:W-:Y:S01]  /*8e40*/  ISETP.GT.AND P2, PT, R0, 0x28, P0 ;  /* 0x000000280000780c */ /* 0x000fe20000744270 */
[----:B0-----:R-:W-:Y:S01]  /*8e50*/  @P3 IMAD.MOV.U32 R6, RZ, RZ, R12 ;  /* 0x000000ffff063224 */ /* 0x001fe200078e000c */
[----:B------:R-:W-:Y:S01]  /*8e60*/  @P3 MOV R7, R13 ;  /* 0x0000000d00073202 */ /* 0x000fe20000000f00 */
[----:B------:R-:W-:-:S04]  /*8e70*/  FMUL R11, R48, R154 ;  /* 0x0000009a300b7220 */ /* 0x000fc80000400000 */
[----:B------:R0:W-:Y:S01]  /*8e80*/  @P3 STG.E desc[UR36][R6.64+0x84], R43 ;  /* 0x0000842b06003986 */ /* 0x0001e2000c101924 */
[----:B------:R-:W-:-:S03]  /*8e90*/  ISETP.GT.AND P3, PT, R0, 0x29, P0 ;  /* 0x000000290000780c */ /* 0x000fc60000764270 */
[----:B------:R1:W-:Y:S01]  /*8ea0*/  @P4 STG.E desc[UR36][R4.64+0xa0], R3 ;  /* 0x0000a00304004986 */ /* 0x0003e2000c101924 */
[----:B------:R-:W-:-:S03]  /*8eb0*/  ISETP.GT.AND P4, PT, R0, 0x30, P1 ;  /* 0x000000300000780c */ /* 0x000fc60000f84270 */
[----:B------:R-:W-:Y:S01]  /*8ec0*/  @P5 STG.E desc[UR36][R4.64+0xa4], R45 ;  /* 0x0000a42d04005986 */ /* 0x000fe2000c101924 */
[----:B------:R-:W-:Y:S01]  /*8ed0*/  ISETP.GT.AND P5, PT, R0, 0x31, P1 ;  /* 0x000000310000780c */ /* 0x000fe20000fa4270 */
[----:B0-----:R-:W-:Y:S02]  /*8ee0*/  @P2 IMAD.MOV.U32 R6, RZ, RZ, R12 ;  /* 0x000000ffff062224 */ /* 0x001fe400078e000c */
[----:B------:R-:W-:Y:S02]  /*8ef0*/  @P2 IMAD.MOV.U32 R7, RZ, RZ, R13 ;  /* 0x000000ffff072224 */ /* 0x000fe400078e000d */
[----:B-1----:R-:W-:-:S03]  /*8f00*/  FMUL R3, R50, R154 ;  /* 0x0000009a32037220 */ /* 0x002fc60000400000 */
[----:B------:R0:W-:Y:S01]  /*8f10*/  @P2 STG.E desc[UR36][R6.64+0xa0], R9 ;  /* 0x0000a00906002986 */ /* 0x0001e2000c101924 */
[----:B------:R-:W-:Y:S02]  /*8f20*/  ISETP.GT.AND P2, PT, R0, 0x30, P0 ;  /* 0x000000300000780c */ /* 0x000fe40000744270 */
        /* <DEDUP_REMOVED lines=118> */
[C---:B------:R-:W-:Y:S02]  /*9690*/  ISETP.GT.AND P4, PT, R0.reuse, 0x71, P0 ;  /* 0x000000710000780c */ /* 0x040fe40000784270 */
[C---:B------:R-:W-:Y:S01]  /*96a0*/  ISETP.GT.AND P0, PT, R0.reuse, 0x79, P0 ;  /* 0x000000790000780c */ /* 0x040fe20000704270 */
[----:B------:R-:W-:Y:S01]  /*96b0*/  @P2 STG.E desc[UR36][R4.64+0x1c4], R81 ;  /* 0x0001c45104002986 */ /* 0x000fe2000c101924 */
[C---:B------:R-:W-:Y:S02]  /*96c0*/  ISETP.GT.AND P2, PT, R0.reuse, 0x78, P1 ;  /* 0x000000780000780c */ /* 0x040fe40000f44270 */
[----:B------:R-:W-:-:S03]  /*96d0*/  ISETP.GT.AND P1, PT, R0, 0x79, P1 ;  /* 0x000000790000780c */ /* 0x000fc60000f24270 */
[----:B0-----:R-:W-:Y:S02]  /*96e0*/  @P3 IMAD.MOV.U32 R6, RZ, RZ, R12 ;  /* 0x000000ffff063224 */ /* 0x001fe400078e000c */
[----:B------:R-:W-:Y:S02]  /*96f0*/  @P3 IMAD.MOV.U32 R7, RZ, RZ, R13 ;  /* 0x000000ffff073224 */ /* 0x000fe400078e000d */
[----:B-1----:R-:W-:-:S03]  /*9700*/  FMUL R11, R86, R154 ;  /* 0x0000009a560b7220 */ /* 0x002fc60000400000 */
[----:B------:R0:W-:Y:S02]  /*9710*/  @P3 STG.E desc[UR36][R6.64+0x1c0], R3 ;  /* 0x0001c00306003986 */ /* 0x0001e4000c101924 */
[----:B0-----:R-:W-:Y:S01]  /*9720*/  @P4 MOV R6, R12 ;  /* 0x0000000c00064202 */ /* 0x001fe20000000f00 */
[----:B------:R-:W-:-:S05]  /*9730*/  @P4 IMAD.MOV.U32 R7, RZ, RZ, R13 ;  /* 0x000000ffff074224 */ /* 0x000fca00078e000d */
[----:B------:R-:W-:Y:S04]  /*9740*/  @P4 STG.E desc[UR36][R6.64+0x1c4], R83 ;  /* 0x0001c45306004986 */ /* 0x000fe8000c101924 */
[----:B------:R-:W-:Y:S04]  /*9750*/  @P2 STG.E desc[UR36][R4.64+0x1e0], R9 ;  /* 0x0001e00904002986 */ /* 0x000fe8000c101924 */
[----:B------:R0:W-:Y:S02]  /*9760*/  @P1 STG.E desc[UR36][R4.64+0x1e4], R85 ;  /* 0x0001e45504001986 */ /* 0x0001e4000c101924 */
[----:B0-----:R-:W-:Y:S01]  /*9770*/  @P5 IMAD.MOV.U32 R4, RZ, RZ, R12 ;  /* 0x000000ffff045224 */ /* 0x001fe200078e000c */
[----:B------:R-:W-:-:S05]  /*9780*/  @P5 MOV R5, R13 ;  /* 0x0000000d00055202 */ /* 0x000fca0000000f00 */
[----:B------:R0:W-:Y:S04]  /*9790*/  @P5 STG.E desc[UR36][R4.64+0x1e0], R11 ;  /* 0x0001e00b04005986 */ /* 0x0001e8000c101924 */
[----:B------:R0:W-:Y:S02]  /*97a0*/  @P0 STG.E desc[UR36][R12.64+0x1e4], R87 ;  /* 0x0001e4570c000986 */ /* 0x0001e4000c101924 */
.L_x_280:
[----:B------:R-:W-:Y:S05]  /*97b0*/  BSYNC B0 ;  /* 0x0000000000007941 */ /* 0x000fea0003800000 */
.L_x_28:
[----:B------:R-:W-:Y:S01]  /*97c0*/  ULDC UR4, c[0x0][0xc] ;  /* 0x0000030000047ab9 */ /* 0x000fe20000000800 */
[----:B------:R-:W-:Y:S01]  /*97d0*/  ULDC UR5, c[0x0][0x10] ;  /* 0x0000040000057ab9 */ /* 0x000fe20000000800 */
[----:B0-----:R-:W0:Y:S01]  /*97e0*/  LDC R3, c[0x0][0x14] ;  /* 0x00000500ff037b82 */ /* 0x001e220000000800 */
[----:B------:R-:W-:Y:S01]  /*97f0*/  UIMAD.WIDE.U32 UR4, UR4, UR5, URZ ;  /* 0x00000005040472a5 */ /* 0x000fe2000f8e003f */
[----:B------:R-:W-:Y:S01]  /*9800*/  PRMT R0, RZ, 0x7610, R0 ;  /* 0x00007610ff007816 */ /* 0x000fe20000000000 */
[----:B------:R-:W-:Y:S01]  /*9810*/  IMAD.MOV.U32 R153, RZ, RZ, -0x1 ;  /* 0xffffffffff997424 */ /* 0x000fe200078e00ff */
[----:B------:R-:W-:-:S03]  /*9820*/  MOV R23, 0xffffffff ;  /* 0xffffffff00177802 */ /* 0x000fc60000000f00 */
[----:B0-----:R-:W-:-:S04]  /*9830*/  IMAD.WIDE.U32 R16, R3, UR4, R16 ;  /* 0x0000000403107c25 */ /* 0x001fc8000f8e0010 */
[----:B------:R-:W-:Y:S01]  /*9840*/  IMAD R3, R3, UR5, RZ ;  /* 0x0000000503037c24 */ /* 0x000fe2000f8e02ff */
[----:B------:R-:W-:Y:S02]  /*9850*/  ULDC.64 UR4, c[0x0][0x650] ;  /* 0x0001940000047ab9 */ /* 0x000fe40000000a00 */
[----:B------:R-:W-:Y:S01]  /*9860*/  ISETP.GE.U32.AND P0, PT, R16, UR4, PT ;  /* 0x0000000410007c0c */ /* 0x000fe2000bf06070 */
[----:B------:R-:W-:-:S05]  /*9870*/  IMAD.IADD R17, R17, 0x1, R3 ;  /* 0x0000000111117824 */ /* 0x000fca00078e0203 */
[----:B------:R-:W-:-:S13]  /*9880*/  ISETP.GE.U32.AND.EX P0, PT, R17, UR5, PT, P0 ;  /* 0x0000000511007c0c */ /* 0x000fda000bf06100 */
[----:B------:R-:W-:Y:S05]  /*9890*/  @P0 BRA `(.L_x_281) ;  /* 0x0000000400640947 */ /* 0x000fea0003800000 */
[----:B------:R-:W0:Y:S01]  /*98a0*/  S2R R12, SR_CTAID.X ;  /* 0x00000000000c7919 */ /* 0x000e220000002500 */
[----:B--2---:R-:W2:Y:S01]  /*98b0*/  LDC.64 R10, c[0x0][0x628] ;  /* 0x00018a00ff0a7b82 */ /* 0x004ea20000000a00 */
[----:B------:R-:W-:Y:S01]  /*98c0*/  ULDC UR4, c[0x0][0x150] ;  /* 0x0000540000047ab9 */ /* 0x000fe20000000800 */
[----:B------:R-:W-:Y:S01]  /*98d0*/  IMAD.MOV.U32 R8, RZ, RZ, R16 ;  /* 0x000000ffff087224 */ /* 0x000fe200078e0010 */
[----:B------:R-:W0:Y:S01]  /*98e0*/  S2R R24, SR_CTAID.Y ;  /* 0x0000000000187919 */ /* 0x000e220000002600 */
[----:B------:R-:W-:-:S04]  /*98f0*/  IMAD.MOV.U32 R9, RZ, RZ, R17 ;  /* 0x000000ffff097224 */ /* 0x000fc800078e0011 */
[----:B------:R-:W1:Y:S08]  /*9900*/  LDC R21, c[0x0][0x144] ;  /* 0x00005100ff157b82 */ /* 0x000e700000000800 */
[----:B------:R-:W1:Y:S08]  /*9910*/  LDC R0, c[0x0][0x630] ;  /* 0x00018c00ff007b82 */ /* 0x000e700000000800 */
[----:B------:R-:W1:Y:S01]  /*9920*/  LDC.64 R14, c[0x0][0x620] ;  /* 0x00018800ff0e7b82 */ /* 0x000e620000000a00 */
[----:B--2---:R-:W-:-:S04]  /*9930*/  ISETP.NE.U32.AND P0, PT, R10, RZ, PT ;  /* 0x000000ff0a00720c */ /* 0x004fc80003f05070 */
[----:B------:R-:W-:Y:S02]  /*9940*/  ISETP.NE.AND.EX P0, PT, R11, RZ, PT, P0 ;  /* 0x000000ff0b00720c */ /* 0x000fe40003f05300 */
[----:B0-----:R-:W-:-:S05]  /*9950*/  I2FP.F32.U32 R3, R12 ;  /* 0x0000000c00037245 */ /* 0x001fca0000201000 */
[----:B------:R-:W-:-:S04]  /*9960*/  FMUL R3, R3, UR4 ;  /* 0x0000000403037c20 */ /* 0x000fc80008400000 */
[----:B------:R0:W2:Y:S02]  /*9970*/  F2I.U32.TRUNC.NTZ R20, R3 ;  /* 0x0000000300147305 */ /* 0x0000a4000020f000 */
[----:B------:R-:W-:Y:S05]  /*9980*/  @!P0 BRA `(.L_x_282) ;  /* 0x0000000000288947 */ /* 0x000fea0003800000 */
[----:B0-----:R-:W0:Y:S02]  /*9990*/  LDC R3, c[0x0][0x634] ;  /* 0x00018d00ff037b82 */ /* 0x001e240000000800 */
[----:B0-----:R-:W-:-:S04]  /*99a0*/  IADD3 R3, P0, R16, R3, RZ ;  /* 0x0000000310037210 */ /* 0x001fc80007f1e0ff */
[----:B------:R-:W-:-:S05]  /*99b0*/  IADD3.X R13, RZ, R17, RZ, P0, !PT ;  /* 0x00000011ff0d7210 */ /* 0x000fca00007fe4ff */
[----:B------:R-:W-:-:S04]  /*99c0*/  IMAD.WIDE.U32 R4, R13, R10, RZ ;  /* 0x0000000a0d047225 */ /* 0x000fc800078e00ff */
[----:B---3--:R-:W-:-:S04]  /*99d0*/  IMAD.WIDE.U32 R6, P0, R3, R11, R4 ;  /* 0x0000000b03067225 */ /* 0x008fc80007800004 */
[----:B------:R-:W-:Y:S01]  /*99e0*/  IMAD.WIDE.U32 R4, R3, R10, RZ ;  /* 0x0000000a03047225 */ /* 0x000fe200078e00ff */
[----:B------:R-:W-:-:S03]  /*99f0*/  MOV R8, R7 ;  /* 0x0000000700087202 */ /* 0x000fc60000000f00 */
[----:B------:R-:W-:Y:S01]  /*9a00*/  IMAD.X R9, RZ, RZ, RZ, P0 ;  /* 0x000000ffff097224 */ /* 0x000fe200000e06ff */
[----:B------:R-:W-:-:S05]  /*9a10*/  IADD3 RZ, P0, R5, R6, RZ ;  /* 0x0000000605ff7210 */ /* 0x000fca0007f1e0ff */
[----:B------:R-:W-:-:S08]  /*9a20*/  IMAD.WIDE.U32.X R8, R13, R11, R8, P0 ;  /* 0x0000000b0d087225 */ /* 0x000fd000000e0408 */
.L_x_282:
[----:B---3--:R-:W3:Y:S01]  /*9a30*/  LDC.64 R28, c[0x0][0x640] ;  /* 0x00019000ff1c7b82 */ /* 0x008ee20000000a00 */
[-CC-:B-1----:R-:W-:Y:S01]  /*9a40*/  SHF.R.U64 R23, R8, R0.reuse, R9.reuse ;  /* 0x0000000008177219 */ /* 0x182fe20000001209 */
[----:B------:R-:W-:Y:S01]  /*9a50*/  ULDC UR4, c[0x0][0x154] ;  /* 0x0000550000047ab9 */ /* 0x000fe20000000800 */
[----:B------:R-:W-:Y:S01]  /*9a60*/  SHF.R.U32.HI R0, RZ, R0, R9 ;  /* 0x00000000ff007219 */ /* 0x000fe20000011609 */
[----:B------:R-:W-:Y:S01]  /*9a70*/  IMAD.MOV.U32 R7, RZ, RZ, 0x1 ;  /* 0x00000001ff077424 */ /* 0x000fe200078e00ff */
[----:B0-----:R-:W-:Y:S02]  /*9a80*/  IADD3 R3, P0, RZ, -R23, RZ ;  /* 0x80000017ff037210 */ /* 0x001fe40007f1e0ff */
[----:B--2---:R-:W-:Y:S01]  /*9a90*/  IADD3 R20, -R20, RZ, RZ ;  /* 0x000000ff14147210 */ /* 0x004fe20007ffe1ff */
[----:B------:R-:W0:Y:S02]  /*9aa0*/  LDC R6, c[0x0][0x618] ;  /* 0x00018600ff067b82 */ /* 0x000e240000000800 */
[----:B------:R-:W-:-:S02]  /*9ab0*/  IMAD.X R5, RZ, RZ, ~R0, P0 ;  /* 0x000000ffff057224 */ /* 0x000fc400000e0e00 */
[----:B------:R-:W-:Y:S02]  /*9ac0*/  IMAD R21, R21, R20, R12 ;  /* 0x0000001415157224 */ /* 0x000fe400078e020c */
[-C--:B------:R-:W-:Y:S02]  /*9ad0*/  IMAD R0, R5, R14.reuse, RZ ;  /* 0x0000000e05007224 */ /* 0x080fe400078e02ff */
[----:B------:R-:W1:Y:S01]  /*9ae0*/  LDC R8, c[0x0][0x608] ;  /* 0x00018200ff087b82 */ /* 0x000e620000000800 */
[----:B------:R-:W-:-:S04]  /*9af0*/  IMAD.WIDE.U32 R4, R3, R14, R16 ;  /* 0x0000000e03047225 */ /* 0x000fc800078e0010 */
[----:B------:R-:W-:Y:S01]  /*9b00*/  IMAD R3, R3, R15, R0 ;  /* 0x0000000f03037224 */ /* 0x000fe200078e0200 */
[----:B------:R-:W-:Y:S02]  /*9b10*/  I2FP.F32.U32 R0, R24 ;  /* 0x0000001800007245 */ /* 0x000fe40000201000 */
[----:B------:R-:W2:Y:S01]  /*9b20*/  LDC R26, c[0x0][0x658] ;  /* 0x00019600ff1a7b82 */ /* 0x000ea20000000800 */
[----:B------:R-:W-:Y:S01]  /*9b30*/  IMAD.IADD R3, R5, 0x1, R3 ;  /* 0x0000000105037824 */ /* 0x000fe200078e0203 */
[----:B---3--:R-:W-:Y:S01]  /*9b40*/  ISETP.NE.U32.AND P0, PT, R28, RZ, PT ;  /* 0x000000ff1c00720c */ /* 0x008fe20003f05070 */
[----:B------:R-:W-:Y:S01]  /*9b50*/  FMUL R0, R0, UR4 ;  /* 0x0000000400007c20 */ /* 0x000fe20008400000 */
[----:B------:R-:W-:Y:S02]  /*9b60*/  MOV R5, 0xffffffff ;  /* 0xffffffff00057802 */ /* 0x000fe40000000f00 */
[----:B------:R-:W-:Y:S01]  /*9b70*/  ISETP.NE.AND.EX P0, PT, R29, RZ, PT, P0 ;  /* 0x000000ff1d00720c */ /* 0x000fe20003f05300 */
[----:B------:R3:W2:Y:S01]  /*9b80*/  F2I.U32.TRUNC.NTZ R13, R0 ;  /* 0x00000000000d7305 */ /* 0x0006a2000020f000 */
[----:B------:R-:W3:Y:S01]  /*9b90*/  LDC R15, c[0x0][0x148] ;  /* 0x00005200ff0f7b82 */ /* 0x000ee20000000800 */
[----:B0-----:R-:W-:-:S02]  /*9ba0*/  SHF.R.U64 R12, R4, R6, R3 ;  /* 0x00000006040c7219 */ /* 0x001fc40000001203 */
[----:B------:R-:W-:-:S05]  /*9bb0*/  SHF.R.U32.HI R3, RZ, R6, R3 ;  /* 0x00000006ff037219 */ /* 0x000fca0000011603 */
[----:B------:R-:W0:Y:S01]  /*9bc0*/  LDC R20, c[0x0][0x600] ;  /* 0x00018000ff147b82 */ /* 0x000e220000000800 */
[-CC-:B-1----:R-:W-:Y:S02]  /*9bd0*/  SHF.R.U64 R10, R12, R8.reuse, R3.reuse ;  /* 0x000000080c0a7219 */ /* 0x182fe40000001203 */
[----:B------:R-:W-:-:S05]  /*9be0*/  SHF.R.U32.HI R3, RZ, R8, R3 ;  /* 0x00000008ff037219 */ /* 0x000fca0000011603 */
[----:B------:R-:W1:Y:S01]  /*9bf0*/  LDC R27, c[0x0][0x648] ;  /* 0x00019200ff1b7b82 */ /* 0x000e620000000800 */
[-C--:B--2---:R-:W-:Y:S02]  /*9c00*/  SHF.L.U32 R4, R5, R26.reuse, RZ ;  /* 0x0000001a05047219 */ /* 0x084fe400000006ff */
[--C-:B------:R-:W-:Y:S02]  /*9c10*/  SHF.R.U64 R14, R10, R26, R3.reuse ;  /* 0x0000001a0a0e7219 */ /* 0x100fe40000001203 */
[----:B------:R-:W-:Y:S02]  /*9c20*/  LOP3.LUT R25, RZ, R4, RZ, 0x33, !PT ;  /* 0x00000004ff197212 */ /* 0x000fe400078e33ff */
[-C--:B------:R-:W-:Y:S01]  /*9c30*/  SHF.R.U32.HI R5, RZ, R26.reuse, R3 ;  /* 0x0000001aff057219 */ /* 0x080fe20000011603 */
[----:B------:R-:W2:Y:S01]  /*9c40*/  LDC R30, c[0x0][0x638] ;  /* 0x00018e00ff1e7b82 */ /* 0x000ea20000000800 */
[----:B------:R-:W-:Y:S02]  /*9c50*/  SHF.L.U32 R152, R7, R26, RZ ;  /* 0x0000001a07987219 */ /* 0x000fe400000006ff */
[----:B------:R-:W-:-:S05]  /*9c60*/  MOV R4, R14 ;  /* 0x0000000e00047202 */ /* 0x000fca0000000f00 */
[----:B------:R-:W0:Y:S01]  /*9c70*/  LDC R31, c[0x0][0x610] ;  /* 0x00018400ff1f7b82 */ /* 0x000e220000000800 */
[----:B------:R-:W-:Y:S05]  /*9c80*/  @!P0 BRA `(.L_x_283) ;  /* 0x0000000000288947 */ /* 0x000fea0003800000 */
[----:B------:R-:W4:Y:S02]  /*9c90*/  LDC R3, c[0x0][0x64c] ;  /* 0x00019300ff037b82 */ /* 0x000f240000000800 */
[----:B----4-:R-:W-:-:S05]  /*9ca0*/  IADD3 R3, P0, R14, R3, RZ ;  /* 0x000000030e037210 */ /* 0x010fca0007f1e0ff */
[----:B------:R-:W-:-:S04]  /*9cb0*/  IMAD.X R11, RZ, RZ, R5, P0 ;  /* 0x000000ffff0b7224 */ /* 0x000fc800000e0605 */
[----:B------:R-:W-:-:S04]  /*9cc0*/  IMAD.WIDE.U32 R4, R11, R28, RZ ;  /* 0x0000001c0b047225 */ /* 0x000fc800078e00ff */
[----:B------:R-:W-:-:S04]  /*9cd0*/  IMAD.WIDE.U32 R6, P0, R3, R29, R4 ;  /* 0x0000001d03067225 */ /* 0x000fc80007800004 */
[----:B------:R-:W-:Y:S01]  /*9ce0*/  IMAD.WIDE.U32 R4, R3, R28, RZ ;  /* 0x0000001c03047225 */ /* 0x000fe200078e00ff */
[----:B------:R-:W-:-:S03]  /*9cf0*/  IADD3.X R9, RZ, RZ, RZ, P0, !PT ;  /* 0x000000ffff097210 */ /* 0x000fc600007fe4ff */
[----:B------:R-:W-:Y:S01]  /*9d00*/  IMAD.MOV.U32 R8, RZ, RZ, R7 ;  /* 0x000000ffff087224 */ /* 0x000fe200078e0007 */
[----:B------:R-:W-:-:S05]  /*9d10*/  IADD3 RZ, P0, R5, R6, RZ ;  /* 0x0000000605ff7210 */ /* 0x000fca0007f1e0ff */
[----:B------:R-:W-:-:S08]  /*9d20*/  IMAD.WIDE.U32.X R4, R11, R29, R8, P0 ;  /* 0x0000001d0b047225 */ /* 0x000fd000000e0408 */
.L_x_283:
[----:B------:R-:W-:Y:S01]  /*9d30*/  ISETP.NE.AND P0, PT, R2, 0x1, PT ;  /* 0x000000010200780c */ /* 0x000fe20003f05270 */
[----:B0-----:R-:W-:Y:S01]  /*9d40*/  VIADD R7, R20, 0xffffffff ;  /* 0xffffffff14077836 */ /* 0x001fe20000000000 */
[----:B-1-3--:R-:W-:Y:S01]  /*9d50*/  SHF.R.U64 R0, R4, R27, R5 ;  /* 0x0000001b04007219 */ /* 0x00afe20000001205 */
[----:B------:R-:W-:Y:S01]  /*9d60*/  IMAD.MOV.U32 R4, RZ, RZ, 0x1 ;  /* 0x00000001ff047424 */ /* 0x000fe200078e00ff */
[----:B------:R-:W-:Y:S02]  /*9d70*/  LOP3.LUT R5, R10, R25, RZ, 0xc0, !PT ;  /* 0x000000190a057212 */ /* 0x000fe400078ec0ff */
[----:B------:R-:W-:Y:S02]  /*9d80*/  IADD3 R13, -R13, RZ, RZ ;  /* 0x000000ff0d0d7210 */ /* 0x000fe40007ffe1ff */
[----:B------:R-:W-:Y:S01]  /*9d90*/  IADD3 R3, -R0, RZ, RZ ;  /* 0x000000ff00037210 */ /* 0x000fe20007ffe1ff */
[----:B------:R-:W-:Y:S01]  /*9da0*/  IMAD R152, R152, R0, R5 ;  /* 0x0000000098987224 */ /* 0x000fe200078e0205 */
[----:B------:R-:W-:-:S03]  /*9db0*/  LOP3.LUT R5, R12, R7, RZ, 0xc0, !PT ;  /* 0x000000070c057212 */ /* 0x000fc600078ec0ff */
[----:B------:R-:W-:Y:S02]  /*9dc0*/  @P0 IMAD R21, R15, R13, R24 ;  /* 0x0000000d0f150224 */ /* 0x000fe400078e0218 */
[----:B--2---:R-:W-:Y:S02]  /*9dd0*/  IMAD R0, R3, R30, R14 ;  /* 0x0000001e03007224 */ /* 0x004fe400078e020e */
[----:B------:R-:W-:Y:S02]  /*9de0*/  IMAD R152, R152, R31, R21 ;  /* 0x0000001f98987224 */ /* 0x000fe400078e0215 */
[----:B------:R-:W-:Y:S01]  /*9df0*/  IMAD R3, R0, R20, R5 ;  /* 0x0000001400037224 */ /* 0x000fe200078e0205 */
[----:B------:R-:W-:-:S04]  /*9e00*/  PRMT R0, R4, 0x7610, R0 ;  /* 0x0000761004007816 */ /* 0x000fc80000000000 */
[----:B------:R-:W-:Y:S02]  /*9e10*/  SEL R153, R3, R152, !P0 ;  /* 0x0000009803997207 */ /* 0x000fe40004000000 */
[----:B------:R-:W-:-:S07]  /*9e20*/  SEL R152, R152, R3, !P0 ;  /* 0x0000000398987207 */ /* 0x000fce0004000000 */
.L_x_281:
[----:B------:R-:W-:-:S13]  /*9e30*/  LOP3.LUT P0, RZ, R0, 0xff, RZ, 0xc0, !PT ;  /* 0x000000ff00ff7812 */ /* 0x000fda000780c0ff */
[----:B------:R-:W-:Y:S05]  /*9e40*/  @P0 BRA `(.L_x_284) ;  /* 0xffffff7000400947 */ /* 0x000fea000383ffff */
[----:B------:R-:W-:Y:S05]  /*9e50*/  EXIT ;  /* 0x000000000000794d */ /* 0x000fea0003800000 */
.L_x_3:
[----:B0-----:R-:W-:Y:S01]  /*9e60*/  ULDC.64 UR4, c[0x0][0x650] ;  /* 0x0001940000047ab9 */ /* 0x001fe20000000a00 */
[----:B------:R-:W-:Y:S01]  /*9e70*/  PRMT R6, RZ, 0x7610, R6 ;  /* 0x00007610ff067816 */ /* 0x000fe20000000006 */
[----:B------:R-:W-:Y:S01]  /*9e80*/  IMAD.MOV.U32 R9, RZ, RZ, -0x1 ;  /* 0xffffffffff097424 */ /* 0x000fe200078e00ff */
[----:B------:R-:W-:Y:S02]  /*9e90*/  ISETP.GE.U32.AND P0, PT, R16, UR4, PT ;  /* 0x0000000410007c0c */ /* 0x000fe4000bf06070 */
[----:B------:R-:W-:Y:S02]  /*9ea0*/  MOV R7, 0xffffffff ;  /* 0xffffffff00077802 */ /* 0x000fe40000000f00 */
[----:B------:R-:W-:Y:S02]  /*9eb0*/  ISETP.GE.U32.AND.EX P0, PT, R17, UR5, PT, P0 ;  /* 0x0000000511007c0c */ /* 0x000fe4000bf06100 */
[----:B------:R-:W-:-:S11]  /*9ec0*/  MOV R8, 0xffffffff ;  /* 0xffffffff00087802 */ /* 0x000fd60000000f00 */
[----:B------:R-:W-:Y:S05]  /*9ed0*/  @P0 BRA `(.L_x_285) ;  /* 0x00000004005c0947 */ /* 0x000fea0003800000 */
[----:B------:R-:W0:Y:S01]  /*9ee0*/  LDC.64 R12, c[0x0][0x628] ;  /* 0x00018a00ff0c7b82 */ /* 0x000e220000000a00 */
[----:B------:R-:W-:Y:S01]  /*9ef0*/  IMAD.MOV.U32 R10, RZ, RZ, R16 ;  /* 0x000000ffff0a7224 */ /* 0x000fe200078e0010 */
[----:B------:R-:W-:-:S06]  /*9f00*/  MOV R11, R17 ;  /* 0x00000011000b7202 */ /* 0x000fcc0000000f00 */
[----:B------:R-:W1:Y:S08]  /*9f10*/  LDC R14, c[0x0][0x630] ;  /* 0x00018c00ff0e7b82 */ /* 0x000e700000000800 */
[----:B------:R-:W2:Y:S01]  /*9f20*/  LDC.64 R20, c[0x0][0x620] ;  /* 0x00018800ff147b82 */ /* 0x000ea20000000a00 */
[----:B0-----:R-:W-:-:S04]  /*9f30*/  ISETP.NE.U32.AND P0, PT, R12, RZ, PT ;  /* 0x000000ff0c00720c */ /* 0x001fc80003f05070 */
[----:B------:R-:W-:-:S13]  /*9f40*/  ISETP.NE.AND.EX P0, PT, R13, RZ, PT, P0 ;  /* 0x000000ff0d00720c */ /* 0x000fda0003f05300 */
[----:B-12---:R-:W-:Y:S05]  /*9f50*/  @!P0 BRA `(.L_x_286) ;  /* 0x0000000000288947 */ /* 0x006fea0003800000 */
[----:B------:R-:W0:Y:S02]  /*9f60*/  LDC R7, c[0x0][0x634] ;  /* 0x00018d00ff077b82 */ /* 0x000e240000000800 */
[----:B0-----:R-:W-:-:S05]  /*9f70*/  IADD3 R11, P0, R16, R7, RZ ;  /* 0x00000007100b7210 */ /* 0x001fca0007f1e0ff */
        /* <DEDUP_REMOVED lines=8> */
.L_x_286:
[--C-:B------:R-:W-:Y:S01]  /*a000*/  SHF.R.U64 R12, R10, R14, R11.reuse ;  /* 0x0000000e0a0c7219 */ /* 0x100fe2000000120b */
[----:B------:R-:W0:Y:S01]  /*a010*/  LDC R22, c[0x0][0x618] ;  /* 0x00018600ff167b82 */ /* 0x000e220000000800 */
[----:B------:R-:W-:Y:S01]  /*a020*/  I2FP.F32.U32 R6, R4 ;  /* 0x0000000400067245 */ /* 0x000fe20000201000 */
[----:B------:R-:W-:Y:S01]  /*a030*/  ULDC UR4, c[0x0][0x150] ;  /* 0x0000540000047ab9 */ /* 0x000fe20000000800 */
[----:B------:R-:W-:Y:S02]  /*a040*/  SHF.R.U32.HI R5, RZ, R14, R11 ;  /* 0x0000000eff057219 */ /* 0x000fe4000001160b */
[----:B------:R-:W-:Y:S01]  /*a050*/  IADD3 R9, P0, RZ, -R12, RZ ;  /* 0x8000000cff097210 */ /* 0x000fe20007f1e0ff */
[----:B------:R-:W-:Y:S01]  /*a060*/  FMUL R11, R6, UR4 ;  /* 0x00000004060b7c20 */ /* 0x000fe20008400000 */
[----:B------:R-:W-:Y:S01]  /*a070*/  ULDC UR4, c[0x0][0x154] ;  /* 0x0000550000047ab9 */ /* 0x000fe20000000800 */
[----:B------:R-:W1:Y:S01]  /*a080*/  LDC.64 R24, c[0x0][0x640] ;  /* 0x00019000ff187b82 */ /* 0x000e620000000a00 */
[----:B------:R-:W-:Y:S01]  /*a090*/  IADD3.X R5, RZ, ~R5, RZ, P0, !PT ;  /* 0x80000005ff057210 */ /* 0x000fe200007fe4ff */
[----:B------:R-:W-:-:S02]  /*a0a0*/  IMAD.WIDE.U32 R6, R9, R20, R16 ;  /* 0x0000001409067225 */ /* 0x000fc400078e0010 */
[----:B------:R-:W2:Y:S02]  /*a0b0*/  F2I.U32.TRUNC.NTZ R11, R11 ;  /* 0x0000000b000b7305 */ /* 0x000ea4000020f000 */
[----:B------:R-:W-:Y:S02]  /*a0c0*/  IMAD R8, R5, R20, RZ ;  /* 0x0000001405087224 */ /* 0x000fe400078e02ff */
[----:B------:R-:W3:Y:S02]  /*a0d0*/  LDC R13, c[0x0][0x144] ;  /* 0x00005100ff0d7b82 */ /* 0x000ee40000000800 */
[----:B------:R-:W-:Y:S02]  /*a0e0*/  IMAD R5, R9, R21, R8 ;  /* 0x0000001509057224 */ /* 0x000fe400078e0208 */
[----:B------:R-:W-:Y:S02]  /*a0f0*/  IMAD.MOV.U32 R8, RZ, RZ, -0x1 ;  /* 0xffffffffff087424 */ /* 0x000fe400078e00ff */
[----:B------:R-:W-:Y:S01]  /*a100*/  IMAD.IADD R5, R7, 0x1, R5 ;  /* 0x0000000107057824 */ /* 0x000fe200078e0205 */
[----:B------:R-:W-:Y:S01]  /*a110*/  I2FP.F32.U32 R7, R3 ;  /* 0x0000000300077245 */ /* 0x000fe20000201000 */
[----:B------:R-:W4:Y:S03]  /*a120*/  LDC R14, c[0x0][0x608] ;  /* 0x00018200ff0e7b82 */ /* 0x000f260000000800 */
[----:B0-----:R-:W-:Y:S01]  /*a130*/  SHF.R.U64 R10, R6, R22, R5 ;  /* 0x00000016060a7219 */ /* 0x001fe20000001205 */
[----:B------:R-:W-:Y:S01]  /*a140*/  FMUL R7, R7, UR4 ;  /* 0x0000000407077c20 */ /* 0x000fe20008400000 */
[----:B--2---:R-:W-:-:S02]  /*a150*/  IADD3 R6, -R11, RZ, RZ ;  /* 0x000000ff0b067210 */ /* 0x004fc40007ffe1ff */
[----:B------:R-:W-:Y:S01]  /*a160*/  SHF.R.U32.HI R5, RZ, R22, R5 ;  /* 0x00000016ff057219 */ /* 0x000fe20000011605 */
[----:B------:R-:W0:Y:S01]  /*a170*/  LDC R9, c[0x0][0x658] ;  /* 0x00019600ff097b82 */ /* 0x000e220000000800 */
[----:B-1----:R-:W-:-:S04]  /*a180*/  ISETP.NE.U32.AND P0, PT, R24, RZ, PT ;  /* 0x000000ff1800720c */ /* 0x002fc80003f05070 */
[----:B------:R-:W-:-:S03]  /*a190*/  ISETP.NE.AND.EX P0, PT, R25, RZ, PT, P0 ;  /* 0x000000ff1900720c */ /* 0x000fc60003f05300 */
[----:B------:R-:W1:Y:S01]  /*a1a0*/  LDC R20, c[0x0][0x148] ;  /* 0x00005200ff147b82 */ /* 0x000e620000000800 */
[----:B---3--:R-:W-:Y:S01]  /*a1b0*/  IMAD R23, R13, R6, R4 ;  /* 0x000000060d177224 */ /* 0x008fe200078e0204 */
[----:B------:R-:W-:-:S06]  /*a1c0*/  MOV R6, 0x1 ;  /* 0x0000000100067802 */ /* 0x000fcc0000000f00 */
[----:B------:R-:W2:Y:S01]  /*a1d0*/  LDC R21, c[0x0][0x600] ;  /* 0x00018000ff157b82 */ /* 0x000ea20000000800 */
[-CC-:B----4-:R-:W-:Y:S02]  /*a1e0*/  SHF.R.U64 R13, R10, R14.reuse, R5.reuse ;  /* 0x0000000e0a0d7219 */ /* 0x190fe40000001205 */
[----:B------:R-:W-:Y:S02]  /*a1f0*/  SHF.R.U32.HI R4, RZ, R14, R5 ;  /* 0x0000000eff047219 */ /* 0x000fe40000011605 */
[----:B------:R3:W4:Y:S03]  /*a200*/  F2I.U32.TRUNC.NTZ R14, R7 ;  /* 0x00000007000e7305 */ /* 0x000726000020f000 */
[----:B------:R-:W1:Y:S01]  /*a210*/  LDC R26, c[0x0][0x648] ;  /* 0x00019200ff1a7b82 */ /* 0x000e620000000800 */
[-C--:B0-----:R-:W-:Y:S02]  /*a220*/  SHF.R.U64 R15, R13, R9.reuse, R4 ;  /* 0x000000090d0f7219 */ /* 0x081fe40000001204 */
[----:B------:R-:W-:-:S02]  /*a230*/  SHF.L.U32 R8, R8, R9, RZ ;  /* 0x0000000908087219 */ /* 0x000fc400000006ff */
[-C--:B------:R-:W-:Y:S01]  /*a240*/  SHF.R.U32.HI R5, RZ, R9.reuse, R4 ;  /* 0x00000009ff057219 */ /* 0x080fe20000011604 */
[----:B------:R-:W-:Y:S01]  /*a250*/  IMAD.MOV.U32 R4, RZ, RZ, R15 ;  /* 0x000000ffff047224 */ /* 0x000fe200078e000f */
[----:B------:R-:W-:Y:S01]  /*a260*/  SHF.L.U32 R22, R6, R9, RZ ;  /* 0x0000000906167219 */ /* 0x000fe200000006ff */
[----:B------:R-:W0:Y:S01]  /*a270*/  LDC R27, c[0x0][0x638] ;  /* 0x00018e00ff1b7b82 */ /* 0x000e220000000800 */
[----:B------:R-:W-:-:S07]  /*a280*/  LOP3.LUT R28, RZ, R8, RZ, 0x33, !PT ;  /* 0x00000008ff1c7212 */ /* 0x000fce00078e33ff */
[----:B------:R-:W0:Y:S01]  /*a290*/  LDC R29, c[0x0][0x610] ;  /* 0x00018400ff1d7b82 */ /* 0x000e220000000800 */
[----:B---34-:R-:W-:Y:S05]  /*a2a0*/  @!P0 BRA `(.L_x_287) ;  /* 0x0000000000288947 */ /* 0x018fea0003800000 */
[----:B------:R-:W3:Y:S02]  /*a2b0*/  LDC R4, c[0x0][0x64c] ;  /* 0x00019300ff047b82 */ /* 0x000ee40000000800 */
[----:B---3--:R-:W-:-:S04]  /*a2c0*/  IADD3 R9, P0, R15, R4, RZ ;  /* 0x000000040f097210 */ /* 0x008fc80007f1e0ff */
[----:B------:R-:W-:-:S05]  /*a2d0*/  IADD3.X R11, RZ, R5, RZ, P0, !PT ;  /* 0x00000005ff0b7210 */ /* 0x000fca00007fe4ff */
[----:B------:R-:W-:-:S04]  /*a2e0*/  IMAD.WIDE.U32 R4, R11, R24, RZ ;  /* 0x000000180b047225 */ /* 0x000fc800078e00ff */
[----:B------:R-:W-:-:S04]  /*a2f0*/  IMAD.WIDE.U32 R6, P0, R9, R25, R4 ;  /* 0x0000001909067225 */ /* 0x000fc80007800004 */
[----:B------:R-:W-:Y:S01]  /*a300*/  IMAD.WIDE.U32 R4, R9, R24, RZ ;  /* 0x0000001809047225 */ /* 0x000fe200078e00ff */
[----:B------:R-:W-:-:S03]  /*a310*/  MOV R8, R7 ;  /* 0x0000000700087202 */ /* 0x000fc60000000f00 */
[----:B------:R-:W-:Y:S01]  /*a320*/  IMAD.X R9, RZ, RZ, RZ, P0 ;  /* 0x000000ffff097224 */ /* 0x000fe200000e06ff */
[----:B------:R-:W-:-:S05]  /*a330*/  IADD3 RZ, P0, R5, R6, RZ ;  /* 0x0000000605ff7210 */ /* 0x000fca0007f1e0ff */
[----:B------:R-:W-:-:S08]  /*a340*/  IMAD.WIDE.U32.X R4, R11, R25, R8, P0 ;  /* 0x000000190b047225 */ /* 0x000fd000000e0408 */
.L_x_287:
[----:B------:R-:W-:Y:S01]  /*a350*/  ISETP.NE.AND P0, PT, R2, 0x1, PT ;  /* 0x000000010200780c */ /* 0x000fe20003f05270 */
[----:B------:R-:W-:Y:S01]  /*a360*/  IMAD.MOV R14, RZ, RZ, -R14 ;  /* 0x000000ffff0e7224 */ /* 0x000fe200078e0a0e */
[----:B-1----:R-:W-:Y:S01]  /*a370*/  SHF.R.U64 R5, R4, R26, R5 ;  /* 0x0000001a04057219 */ /* 0x002fe20000001205 */
[----:B------:R-:W-:Y:S01]  /*a380*/  IMAD.MOV.U32 R8, RZ, RZ, R12 ;  /* 0x000000ffff087224 */ /* 0x000fe200078e000c */
[----:B------:R-:W-:Y:S02]  /*a390*/  LOP3.LUT R4, R13, R28, RZ, 0xc0, !PT ;  /* 0x0000001c0d047212 */ /* 0x000fe400078ec0ff */
[----:B--2---:R-:W-:Y:S01]  /*a3a0*/  IADD3 R7, R21, -0x1, RZ ;  /* 0xffffffff15077810 */ /* 0x004fe20007ffe0ff */
[----:B------:R-:W-:Y:S02]  /*a3b0*/  IMAD.MOV R6, RZ, RZ, -R5 ;  /* 0x000000ffff067224 */ /* 0x000fe400078e0a05 */
[----:B------:R-:W-:Y:S01]  /*a3c0*/  IMAD R4, R22, R5, R4 ;  /* 0x0000000516047224 */ /* 0x000fe200078e0204 */
[----:B------:R-:W-:-:S03]  /*a3d0*/  LOP3.LUT R10, R10, R7, RZ, 0xc0, !PT ;  /* 0x000000070a0a7212 */ /* 0x000fc600078ec0ff */
[----:B------:R-:W-:Y:S02]  /*a3e0*/  @P0 IMAD R23, R20, R14, R3 ;  /* 0x0000000e14170224 */ /* 0x000fe400078e0203 */
[----:B0-----:R-:W-:Y:S01]  /*a3f0*/  IMAD R3, R6, R27, R15 ;  /* 0x0000001b06037224 */ /* 0x001fe200078e020f */
[----:B------:R-:W-:Y:S01]  /*a400*/  MOV R6, 0x1 ;  /* 0x0000000100067802 */ /* 0x000fe20000000f00 */
[----:B------:R-:W-:Y:S02]  /*a410*/  IMAD R7, R4, R29, R23 ;  /* 0x0000001d04077224 */ /* 0x000fe400078e0217 */
[----:B------:R-:W-:-:S05]  /*a420*/  IMAD R4, R3, R21, R10 ;  /* 0x0000001503047224 */ /* 0x000fca00078e020a */
[----:B------:R-:W-:Y:S02]  /*a430*/  SEL R9, R4, R7, !P0 ;  /* 0x0000000704097207 */ /* 0x000fe40004000000 */
[----:B------:R-:W-:-:S07]  /*a440*/  SEL R7, R7, R4, !P0 ;  /* 0x0000000407077207 */ /* 0x000fce0004000000 */
.L_x_285:
[----:B------:R-:W-:-:S08]  /*a450*/  NOP ;  /* 0x0000000000007918 */ /* 0x000fd00000000000 */
[----:B------:R-:W0:-:S00]  /*a460*/  USETMAXREG.DEALLOC.CTAPOOL 0x28 ;  /* 0x00000028000079c8 */ /* 0x000e0000080e0500 */
[----:B0-----:R-:W-:-:S13]  /*a470*/  ISETP.NE.AND P0, PT, R0, RZ, PT ;  /* 0x000000ff0000720c */ /* 0x001fda0003f05270 */
[----:B------:R-:W-:Y:S05]  /*a480*/  @P0 EXIT ;  /* 0x000000000000094d */ /* 0x000fea0003800000 */
[----:B------:R-:W-:Y:S01]  /*a490*/  LOP3.LUT P0, RZ, R6, 0xff, RZ, 0xc0, !PT ;  /* 0x000000ff06ff7812 */ /* 0x000fe2000780c0ff */
[----:B------:R-:W-:Y:S01]  /*a4a0*/  IMAD.MOV.U32 R12, RZ, RZ, RZ ;  /* 0x000000ffff0c7224 */ /* 0x000fe200078e00ff */
[----:B------:R-:W-:-:S11]  /*a4b0*/  MOV R0, 0x1 ;  /* 0x0000000100007802 */ /* 0x000fd60000000f00 */
[----:B------:R-:W-:Y:S05]  /*a4c0*/  @!P0 BRA `(.L_x_288) ;  /* 0x0000000c00bc8947 */ /* 0x000fea0003800000 */
[----:B------:R-:W0:Y:S01]  /*a4d0*/  LDC R0, c[0x0][0x28c] ;  /* 0x0000a300ff007b82 */ /* 0x000e220000000800 */
[----:B------:R-:W-:Y:S01]  /*a4e0*/  ULDC UR21, c[0x0][0x658] ;  /* 0x0001960000157ab9 */ /* 0x000fe20000000800 */
[----:B------:R-:W-:Y:S01]  /*a4f0*/  UMOV UR5, 0xffffffff ;  /* 0xffffffff00057882 */ /* 0x000fe20000000000 */
[----:B------:R-:W-:Y:S01]  /*a500*/  ULDC UR4, c[0x0][0xc] ;  /* 0x0000030000047ab9 */ /* 0x000fe20000000800 */
[----:B------:R-:W-:Y:S01]  /*a510*/  USHF.L.U32 UR29, UR5, UR21, URZ ;  /* 0x00000015051d7299 */ /* 0x000fe2000800063f */
[C---:B------:R-:W-:Y:S01]  /*a520*/  LOP3.LUT P2, RZ, R18.reuse, 0x7f, RZ, 0xc0, !PT ;  /* 0x0000007f12ff7812 */ /* 0x040fe2000784c0ff */
[----:B------:R-:W-:Y:S01]  /*a530*/  UMOV UR6, 0x1 ;  /* 0x0000000100067882 */ /* 0x000fe20000000000 */
[----:B------:R-:W-:Y:S01]  /*a540*/  ULDC UR5, c[0x0][0x10] ;  /* 0x0000040000057ab9 */ /* 0x000fe20000000800 */
[----:B------:R-:W-:Y:S01]  /*a550*/  LOP3.LUT P0, RZ, R18, 0x1f, RZ, 0xc0, !PT ;  /* 0x0000001f12ff7812 */ /* 0x000fe2000780c0ff */
[----:B------:R-:W-:Y:S01]  /*a560*/  UIMAD.WIDE.U32 UR4, UR4, UR5, URZ ;  /* 0x00000005040472a5 */ /* 0x000fe2000f8e003f */
[----:B------:R-:W-:Y:S01]  /*a570*/  BSSY B0, `(.L_x_288) ;  /* 0x00000e4000007945 */ /* 0x000fe20003800000 */
[----:B------:R-:W-:Y:S01]  /*a580*/  USHF.L.U32 UR21, UR6, UR21, URZ ;  /* 0x0000001506157299 */ /* 0x000fe2000800063f */
[----:B------:R-:W-:Y:S01]  /*a590*/  IMAD.MOV.U32 R13, RZ, RZ, 0x1 ;  /* 0x00000001ff0d7424 */ /* 0x000fe200078e00ff */
[----:B------:R-:W-:Y:S01]  /*a5a0*/  LOP3.LUT R11, R19, 0x2, RZ, 0xfc, !PT ;  /* 0x00000002130b7812 */ /* 0x000fe200078efcff */
[----:B------:R-:W-:Y:S01]  /*a5b0*/  ULDC UR6, c[0x0][0x14] ;  /* 0x0000050000067ab9 */ /* 0x000fe20000000800 */
[----:B------:R-:W-:Y:S01]  /*a5c0*/  PLOP3.LUT P0, PT, P0, P2, PT, 0x8a, 0x0 ;  /* 0x000000000000781c */ /* 0x000fe20000705172 */
[----:B------:R-:W-:Y:S01]  /*a5d0*/  UIMAD.WIDE.U32 UR14, UR4, UR6, URZ ;  /* 0x00000006040e72a5 */ /* 0x000fe2000f8e003f */
[----:B------:R-:W-:Y:S01]  /*a5e0*/  IMAD.MOV.U32 R12, RZ, RZ, RZ ;  /* 0x000000ffff0c7224 */ /* 0x000fe200078e00ff */
[----:B------:R-:W-:Y:S01]  /*a5f0*/  UIMAD UR37, UR5, UR6, URZ ;  /* 0x00000006052572a4 */ /* 0x000fe2000f8e023f */
[----:B------:R-:W-:Y:S01]  /*a600*/  ULDC UR13, c[0x0][0x600] ;  /* 0x00018000000d7ab9 */ /* 0x000fe20000000800 */
[----:B------:R-:W-:-:S02]  /*a610*/  ULOP3.LUT UR29, URZ, UR29, URZ, 0x33, !UPT ;  /* 0x0000001d3f1d7292 */ /* 0x000fc4000f8e333f */
[----:B------:R-:W-:Y:S01]  /*a620*/  UIADD3 UR13, UR13, -0x1, URZ ;  /* 0xffffffff0d0d7890 */ /* 0x000fe2000fffe03f */
[----:B0-----:R-:W-:Y:S01]  /*a630*/  IADD3 R0, R0, 0x7f, RZ ;  /* 0x0000007f00007810 */ /* 0x001fe20007ffe0ff */
[----:B------:R-:W-:Y:S01]  /*a640*/  UIADD3 UR37, UR15, UR37, URZ ;  /* 0x000000250f257290 */ /* 0x000fe2000fffe03f */
[----:B------:R-:W-:Y:S02]  /*a650*/  ULDC.64 UR22, c[0x0][0x198] ;  /* 0x0000660000167ab9 */ /* 0x000fe40000000a00 */
[----:B------:R-:W-:-:S04]  /*a660*/  SHF.R.S32.HI R3, RZ, 0x1f, R0 ;  /* 0x0000001fff037819 */ /* 0x000fc80000011400 */
[----:B------:R-:W-:Y:S02]  /*a670*/  LEA.HI R3, R3, R0, RZ, 0x7 ;  /* 0x0000000003037211 */ /* 0x000fe400078f38ff */
[----:B------:R-:W-:Y:S02]  /*a680*/  MOV R0, 0x1 ;  /* 0x0000000100007802 */ /* 0x000fe40000000f00 */
[----:B------:R-:W-:-:S04]  /*a690*/  SHF.R.S32.HI R3, RZ, 0x7, R3 ;  /* 0x00000007ff037819 */ /* 0x000fc80000011403 */
[----:B------:R-:W-:-:S07]  /*a6a0*/  IADD3 R10, R3, 0x1, RZ ;  /* 0x00000001030a7810 */ /* 0x000fce0007ffe0ff */
.L_x_300:
[----:B------:R-:W-:-:S03]  /*a6b0*/  UMOV UR4, 0xffffffff ;  /* 0xffffffff00047882 */ /* 0x000fc60000000000 */
[----:B------:R-:W-:Y:S05]  /*a6c0*/  BRA.DIV UR4, `(.L_x_289) ;  /* 0x00000012044c7947 */ /* 0x000fea000b800000 */
[----:B------:R-:W-:-:S13]  /*a6d0*/  ELECT P6, URZ, PT ;  /* 0x00000000003f782f */ /* 0x000fda00038c0000 */
.L_x_312:
[----:B------:R-:W0:Y:S01]  /*a6e0*/  LDC R4, c[0x0][0x28c] ;  /* 0x0000a300ff047b82 */ /* 0x000e220000000800 */
[----:B------:R-:W-:Y:S01]  /*a6f0*/  BSSY B1, `(.L_x_290) ;  /* 0x000005a000017945 */ /* 0x000fe20003800000 */
[----:B0-----:R-:W-:-:S13]  /*a700*/  ISETP.LT.OR P6, PT, R4, 0x1, !P6 ;  /* 0x000000010400780c */ /* 0x001fda00077c1670 */
[----:B------:R-:W-:Y:S05]  /*a710*/  @P6 BRA `(.L_x_291) ;  /* 0x00000004005c6947 */ /* 0x000fea0003800000 */
[----:B------:R-:W-:Y:S01]  /*a720*/  IMAD.SHL.U32 R15, R7, 0x100, RZ ;  /* 0x00000100070f7824 */ /* 0x000fe200078e00ff */
[----:B------:R-:W-:Y:S01]  /*a730*/  SHF.L.U32 R18, R9, 0x7, RZ ;  /* 0x0000000709127819 */ /* 0x000fe200000006ff */
[----:B------:R-:W-:Y:S01]  /*a740*/  IMAD.MOV.U32 R20, RZ, RZ, RZ ;  /* 0x000000ffff147224 */ /* 0x000fe200078e00ff */
[----:B------:R-:W-:Y:S01]  /*a750*/  MOV R4, R10 ;  /* 0x0000000a00047202 */ /* 0x000fe20000000f00 */
[----:B------:R-:W-:Y:S01]  /*a760*/  IMAD.MOV.U32 R5, RZ, RZ, R0 ;  /* 0x000000ffff057224 */ /* 0x000fe200078e0000 */
[----:B------:R-:W-:-:S07]  /*a770*/  MOV R6, R12 ;  /* 0x0000000c00067202 */ /* 0x000fce0000000f00 */
.L_x_295:
[----:B------:R-:W0:Y:S01]  /*a780*/  S2R R14, SR_CgaCtaId ;  /* 0x00000000000e7919 */ /* 0x000e220000008800 */
[----:B------:R-:W-:Y:S01]  /*a790*/  MOV R7, 0x400 ;  /* 0x0000040000077802 */ /* 0x000fe20000000f00 */
[----:B------:R-:W1:Y:S03]  /*a7a0*/  @!P2 LDC R9, c[0x0][0x500] ;  /* 0x00014000ff09ab82 */ /* 0x000e660000000800 */
[----:B0-----:R-:W-:Y:S02]  /*a7b0*/  LEA R21, R14, R7, 0x18 ;  /* 0x000000070e157211 */ /* 0x001fe400078ec0ff */
[----:B------:R-:W-:-:S03]  /*a7c0*/  SHF.L.U32 R7, R5, 0x1f, RZ ;  /* 0x0000001f05077819 */ /* 0x000fc600000006ff */
[----:B------:R-:W-:-:S04]  /*a7d0*/  IMAD R14, R6, 0x8, R21 ;  /* 0x00000008060e7824 */ /* 0x000fc800078e0215 */
[----:B------:R-:W0:Y:S02]  /*a7e0*/  SYNCS.PHASECHK.TRANS64.TRYWAIT P1, [R14+URZ+0x28], R7 ;  /* 0x000028070e0075a7 */ /* 0x000e24000802017f */
[----:B01----:R-:W-:Y:S05]  /*a7f0*/  @!P1 BRA `(.L_x_292) ;  /* 0x0000001000209947 */ /* 0x003fea0003800000 */
.L_x_313:
[----:B0-----:R-:W-:Y:S01]  /*a800*/  PRMT R7, R11, 0x9910, RZ ;  /* 0x000099100b077816 */ /* 0x001fe200000000ff */
[----:B------:R0:W-:Y:S03]  /*a810*/  @!P2 SYNCS.ARRIVE.TRANS64 RZ, [R14+URZ], R9 ;  /* 0x000000090effa9a7 */ /* 0x0001e6000800003f */
[----:B------:R-:W-:-:S13]  /*a820*/  ISETP.NE.AND P1, PT, R7, 0x2, PT ;  /* 0x000000020700780c */ /* 0x000fda0003f25270 */
[----:B0-----:R-:W-:Y:S05]  /*a830*/  @P1 BRA `(.L_x_293) ;  /* 0x0000000000041947 */ /* 0x001fea0003800000 */
[----:B------:R-:W-:Y:S01]  /*a840*/  BPT.TRAP 0x1 ;  /* 0x000000040000795c */ /* 0x000fe20000300000 */
.L_x_293:
[----:B------:R-:W-:Y:S05]  /*a850*/  @P0 BRA `(.L_x_294) ;  /* 0x0000000000040947 */ /* 0x000fea0003800000 */
[----:B------:R-:W-:Y:S01]  /*a860*/  BPT.TRAP 0x1 ;  /* 0x000000040000795c */ /* 0x000fe20000300000 */
.L_x_294:
[----:B------:R-:W-:Y:S01]  /*a870*/  R2UR UR56, R21 ;  /* 0x00000000153872ca */ /* 0x000fe200000e0000 */
[----:B------:R-:W-:Y:S01]  /*a880*/  UIADD3 UR30, UP0, UR22, 0xf0, URZ ;  /* 0x000000f0161e7890 */ /* 0x000fe2000ff1e03f */
[----:B------:R-:W-:Y:S01]  /*a890*/  LEA R21, R6, R21, 0x11 ;  /* 0x0000001506157211 */ /* 0x000fe200078e88ff */
[----:B------:R-:W-:Y:S01]  /*a8a0*/  UIADD3 UR6, UP1, UR22, 0x1f0, URZ ;  /* 0x000001f016067890 */ /* 0x000fe2000ff3e03f */
[----:B------:R-:W-:Y:S01]  /*a8b0*/  R2UR UR10, R20 ;  /* 0x00000000140a72ca */ /* 0x000fe200000e0000 */
[----:B------:R-:W-:Y:S01]  /*a8c0*/  UIADD3.X UR31, URZ, UR23, URZ, UP0, !UPT ;  /* 0x000000173f1f7290 */ /* 0x000fe200087fe43f */
[----:B------:R-:W-:Y:S01]  /*a8d0*/  R2UR UR32, R21 ;  /* 0x00000000152072ca */ /* 0x000fe200000e0000 */
[----:B------:R-:W-:Y:S01]  /*a8e0*/  UMOV UR4, 0x0 ;  /* 0x0000000000047882 */ /* 0x000fe20000000000 */
[----:B------:R-:W-:Y:S01]  /*a8f0*/  R2UR UR16, R6 ;  /* 0x00000000061072ca */ /* 0x000fe200000e0000 */
[----:B------:R-:W-:Y:S01]  /*a900*/  UMOV UR5, 0x10000000 ;  /* 0x1000000000057882 */ /* 0x000fe20000000000 */
[----:B------:R-:W-:Y:S01]  /*a910*/  R2UR UR9, R14 ;  /* 0x000000000e0972ca */ /* 0x000fe200000e0000 */
[----:B------:R-:W-:Y:S01]  /*a920*/  UIADD3.X UR7, URZ, UR23, URZ, UP1, !UPT ;  /* 0x000000173f077290 */ /* 0x000fe20008ffe43f */
[----:B------:R-:W-:Y:S01]  /*a930*/  R2UR UR11, R15 ;  /* 0x000000000f0b72ca */ /* 0x000fe200000e0000 */
[----:B------:R-:W-:Y:S01]  /*a940*/  UIADD3 UR56, UR56, 0xa0100, URZ ;  /* 0x000a010038387890 */ /* 0x000fe2000fffe03f */
[----:B------:R-:W-:Y:S01]  /*a950*/  R2UR UR12, R8 ;  /* 0x00000000080c72ca */ /* 0x000fe200000e0000 */
[----:B------:R-:W-:Y:S01]  /*a960*/  VIADD R6, R6, 0x1 ;  /* 0x0000000106067836 */ /* 0x000fe20000000000 */
[----:B------:R-:W-:Y:S01]  /*a970*/  R2UR UR59, R18 ;  /* 0x00000000123b72ca */ /* 0x000fe200000e0000 */
[----:B------:R-:W-:Y:S01]  /*a980*/  UIADD3 UR50, UR10, 0x20, URZ ;  /* 0x000000200a327890 */ /* 0x000fe2000fffe03f */
[----:B------:R-:W-:Y:S01]  /*a990*/  IADD3 R4, R4, -0x1, RZ ;  /* 0xffffffff04047810 */ /* 0x000fe20007ffe0ff */
[----:B------:R-:W-:Y:S01]  /*a9a0*/  UIADD3 UR8, UR32, 0x100, URZ ;  /* 0x0000010020087890 */ /* 0x000fe2000fffe03f */
[----:B------:R-:W-:Y:S01]  /*a9b0*/  ISETP.NE.AND P1, PT, R6, 0x5, PT ;  /* 0x000000050600780c */ /* 0x000fe20003f25270 */
[----:B------:R-:W-:Y:S01]  /*a9c0*/  UIADD3 UR48, UR32, 0x8100, URZ ;  /* 0x0000810020307890 */ /* 0x000fe2000fffe03f */
[----:B------:R-:W-:Y:S01]  /*a9d0*/  ISETP.GT.AND P3, PT, R4, 0x1, PT ;  /* 0x000000010400780c */ /* 0x000fe20003f64270 */
[----:B------:R-:W-:Y:S01]  /*a9e0*/  ULEA UR56, UR16, UR56, 0x10 ;  /* 0x0000003810387291 */ /* 0x000fe2000f8e803f */
[----:B------:R-:W-:Y:S01]  /*a9f0*/  SEL R14, RZ, 0x1, P1 ;  /* 0x00000001ff0e7807 */ /* 0x000fe20000800000 */
[----:B------:R-:W-:Y:S01]  /*aa00*/  UIADD3 UR42, UR10, 0x40, URZ ;  /* 0x000000400a2a7890 */ /* 0x000fe2000fffe03f */
[----:B------:R-:W-:Y:S01]  /*aa10*/  VIADD R20, R20, 0x80 ;  /* 0x0000008014147836 */ /* 0x000fe20000000000 */
[----:B------:R-:W-:Y:S01]  /*aa20*/  UIADD3 UR40, UR32, 0x10100, URZ ;  /* 0x0001010020287890 */ /* 0x000fe2000fffe03f */
[----:B------:R0:W-:Y:S01]  /*aa30*/  UTMALDG.3D [UR8], [UR30], desc[UR4] ;  /* 0x000004081e0075b4 */ /* 0x0001e20008011000 */
[----:B------:R-:W-:Y:S01]  /*aa40*/  UIADD3 UR34, UR10, 0x60, URZ ;  /* 0x000000600a227890 */ /* 0x000fe2000fffe03f */
[----:B------:R-:W-:Y:S01]  /*aa50*/  LOP3.LUT R5, R5, R14, RZ, 0x3c, !PT ;  /* 0x0000000e05057212 */ /* 0x000fe200078e3cff */
[----:B------:R-:W-:Y:S01]  /*aa60*/  UIADD3 UR32, UR32, 0x18100, URZ ;  /* 0x0001810020207890 */ /* 0x000fe2000fffe03f */
[----:B------:R-:W-:Y:S01]  /*aa70*/  SEL R6, R6, RZ, P1 ;  /* 0x000000ff06067207 */ /* 0x000fe20000800000 */
[----:B------:R-:W-:-:S02]  /*aa80*/  UIADD3 UR24, UR56, 0x4000, URZ ;  /* 0x0000400038187890 */ /* 0x000fc4000fffe03f */
[----:B------:R-:W-:Y:S01]  /*aa90*/  UIADD3 UR16, UR56, 0x8000, URZ ;  /* 0x0000800038107890 */ /* 0x000fe2000fffe03f */
[----:B------:R-:W-:Y:S01]  /*aaa0*/  UMOV UR49, UR9 ;  /* 0x0000000900317c82 */ /* 0x000fe20008000000 */
        /* <DEDUP_REMOVED lines=8> */
[----:B------:R1:W-:Y:S01]  /*ab30*/  UTMALDG.3D [UR48], [UR30], desc[UR4] ;  /* 0x000004301e0075b4 */ /* 0x0003e20008011000 */
[----:B------:R-:W-:Y:S01]  /*ab40*/  UMOV UR57, UR9 ;  /* 0x0000000900397c82 */ /* 0x000fe20008000000 */
[----:B------:R-:W-:Y:S01]  /*ab50*/  UMOV UR58, UR10 ;  /* 0x0000000a003a7c82 */ /* 0x000fe20008000000 */
[----:B------:R-:W-:Y:S01]  /*ab60*/  UMOV UR60, UR12 ;  /* 0x0000000c003c7c82 */ /* 0x000fe20008000000 */
[----:B------:R-:W-:Y:S01]  /*ab70*/  UMOV UR25, UR9 ;  /* 0x0000000900197c82 */ /* 0x000fe20008000000 */
[----:B------:R-:W-:Y:S01]  /*ab80*/  UMOV UR27, UR59 ;  /* 0x0000003b001b7c82 */ /* 0x000fe20008000000 */
[----:B0-----:R-:W-:Y:S01]  /*ab90*/  UIADD3 UR8, UR56, 0xc000, URZ ;  /* 0x0000c00038087890 */ /* 0x001fe2000fffe03f */
[----:B------:R1:W-:Y:S01]  /*aba0*/  UTMALDG.3D [UR40], [UR30], desc[UR4] ;  /* 0x000004281e0075b4 */ /* 0x0003e20008011000 */
        /* <DEDUP_REMOVED lines=9> */
[----:B------:R1:W-:Y:S01]  /*ac40*/  UTMALDG.3D [UR56], [UR6], desc[UR4] ;  /* 0x00000438060075b4 */ /* 0x0003e20008011000 */
[----:B------:R1:W-:Y:S01]  /*ac50*/  UTMALDG.3D [UR24], [UR6], desc[UR4] ;  /* 0x00000418060075b4 */ /* 0x0003e20008011000 */
[----:B------:R1:W-:Y:S01]  /*ac60*/  UTMALDG.3D [UR16], [UR6], desc[UR4] ;  /* 0x00000410060075b4 */ /* 0x0003e20008011000 */
[----:B------:R1:W-:Y:S02]  /*ac70*/  UTMALDG.3D [UR8], [UR6], desc[UR4] ;  /* 0x00000408060075b4 */ /* 0x0003e40008011000 */
[----:B-1----:R-:W-:Y:S05]  /*ac80*/  @P3 BRA `(.L_x_295) ;  /* 0xfffffff800bc3947 */ /* 0x002fea000383ffff */
.L_x_291:
[----:B------:R-:W-:Y:S05]  /*ac90*/  BSYNC B1 ;  /* 0x0000000000017941 */ /* 0x000fea0003800000 */
.L_x_290:
[----:B------:R-:W-:Y:S01]  /*aca0*/  LOP3.LUT P3, RZ, R13, 0xff, RZ, 0xc0, !PT ;  /* 0x000000ff0dff7812 */ /* 0x000fe2000786c0ff */
[----:B------:R-:W-:Y:S01]  /*acb0*/  ULDC.64 UR4, c[0x0][0x650] ;  /* 0x0001940000047ab9 */ /* 0x000fe20000000a00 */
[----:B------:R-:W-:Y:S01]  /*acc0*/  IADD3 R12, R3, R12, RZ ;  /* 0x0000000c030c7210 */ /* 0x000fe20007ffe0ff */
[----:B------:R-:W-:Y:S01]  /*acd0*/  BSSY B1, `(.L_x_296) ;  /* 0x000006b000017945 */ /* 0x000fe20003800000 */
[----:B------:R-:W-:Y:S01]  /*ace0*/  IADD3 R16, P4, R16, UR14, RZ ;  /* 0x0000000e10107c10 */ /* 0x000fe2000ff9e0ff */
[----:B------:R-:W-:Y:S01]  /*acf0*/  IMAD.MOV.U32 R8, RZ, RZ, -0x1 ;  /* 0xffffffffff087424 */ /* 0x000fe200078e00ff */
[----:B------:R-:W-:Y:S02]  /*ad00*/  ISETP.GT.U32.AND P1, PT, R12, 0x4, PT ;  /* 0x000000040c00780c */ /* 0x000fe40003f24070 */
[----:B------:R-:W-:Y:S02]  /*ad10*/  IADD3.X R17, R17, UR37, RZ, P4, !PT ;  /* 0x0000002511117c10 */ /* 0x000fe4000a7fe4ff */
[----:B------:R-:W-:-:S02]  /*ad20*/  ISETP.LT.U32.AND P1, PT, R3, 0x5, P1 ;  /* 0x000000050300780c */ /* 0x000fc40000f21070 */
[----:B------:R-:W-:Y:S01]  /*ad30*/  MOV R9, 0xffffffff ;  /* 0xffffffff00097802 */ /* 0x000fe20000000f00 */
[----:B------:R-:W0:Y:S01]  /*ad40*/  @P3 S2R R5, SR_CgaCtaId ;  /* 0x0000000000053919 */ /* 0x000e220000008800 */
[----:B------:R-:W-:Y:S02]  /*ad50*/  @P3 MOV R4, 0x400 ;  /* 0x0000040000043802 */ /* 0x000fe40000000f00 */
[----:B------:R-:W-:Y:S02]  /*ad60*/  PRMT R13, RZ, 0x7610, R13 ;  /* 0x00007610ff0d7816 */ /* 0x000fe4000000000d */
[----:B0-----:R-:W-:Y:S01]  /*ad70*/  @P3 LEA R6, R5, R4, 0x18 ;  /* 0x0000000405063211 */ /* 0x001fe200078ec0ff */
[----:B------:R-:W-:-:S03]  /*ad80*/  IMAD.WIDE.U32 R4, R12, -0x33333333, RZ ;  /* 0xcccccccd0c047825 */ /* 0x000fc600078e00ff */
[----:B------:R0:W-:Y:S01]  /*ad90*/  @P3 SYNCS.ARRIVE.TRANS64.A1T0 RZ, [R6+URZ+0x68], RZ ;  /* 0x000068ff06ff39a7 */ /* 0x0001e2000810003f */
[----:B------:R-:W-:Y:S02]  /*ada0*/  ISETP.GE.U32.AND P3, PT, R3, 0x5, PT ;  /* 0x000000050300780c */ /* 0x000fe40003f66070 */
[----:B------:R-:W-:Y:S02]  /*adb0*/  SHF.R.U32.HI R7, RZ, 0x2, R5 ;  /* 0x00000002ff077819 */ /* 0x000fe40000011605 */
[----:B------:R-:W-:Y:S02]  /*adc0*/  SEL R5, RZ, 0x1, !P1 ;  /* 0x00000001ff057807 */ /* 0x000fe40004800000 */
[----:B------:R-:W-:Y:S01]  /*add0*/  ISETP.GE.U32.AND P1, PT, R16, UR4, PT ;  /* 0x0000000410007c0c */ /* 0x000fe2000bf26070 */
[----:B------:R-:W-:Y:S01]  /*ade0*/  IMAD R12, R7, -0x5, R12 ;  /* 0xfffffffb070c7824 */ /* 0x000fe200078e020c */
[----:B------:R-:W-:Y:S02]  /*adf0*/  LOP3.LUT R0, R0, R5, RZ, 0x3c, !PT ;  /* 0x0000000500007212 */ /* 0x000fe400078e3cff */
[----:B------:R-:W-:-:S02]  /*ae00*/  ISETP.GE.U32.AND.EX P1, PT, R17, UR5, PT, P1 ;  /* 0x0000000511007c0c */ /* 0x000fc4000bf26110 */
[----:B------:R-:W-:Y:S02]  /*ae10*/  PRMT R4, RZ, 0x7610, R4 ;  /* 0x00007610ff047816 */ /* 0x000fe40000000004 */
[----:B------:R-:W-:Y:S01]  /*ae20*/  @P3 LOP3.LUT R0, R0, 0x1, R7, 0x78, !PT ;  /* 0x0000000100003812 */ /* 0x000fe200078e7807 */
[----:B------:R-:W-:-:S08]  /*ae30*/  IMAD.MOV.U32 R7, RZ, RZ, -0x1 ;  /* 0xffffffffff077424 */ /* 0x000fd000078e00ff */
[----:B0-----:R-:W-:Y:S05]  /*ae40*/  @P1 BRA `(.L_x_297) ;  /* 0x00000004004c1947 */ /* 0x001fea0003800000 */
[----:B------:R-:W-:Y:S01]  /*ae50*/  ULDC.64 UR4, c[0x0][0x628] ;  /* 0x00018a0000047ab9 */ /* 0x000fe20000000a00 */
[----:B------:R-:W0:Y:S01]  /*ae60*/  S2R R15, SR_CTAID.X ;  /* 0x00000000000f7919 */ /* 0x000e220000002500 */
[----:B------:R-:W-:Y:S01]  /*ae70*/  ISETP.NE.U32.AND P1, PT, RZ, UR4, PT ;  /* 0x00000004ff007c0c */ /* 0x000fe2000bf25070 */
[----:B------:R-:W-:Y:S01]  /*ae80*/  ULDC UR7, c[0x0][0x630] ;  /* 0x00018c0000077ab9 */ /* 0x000fe20000000800 */
[----:B------:R-:W-:Y:S01]  /*ae90*/  MOV R4, R16 ;  /* 0x0000001000047202 */ /* 0x000fe20000000f00 */
[----:B------:R-:W1:Y:S01]  /*aea0*/  S2R R14, SR_CTAID.Y ;  /* 0x00000000000e7919 */ /* 0x000e620000002600 */
[----:B------:R-:W-:Y:S01]  /*aeb0*/  ISETP.NE.AND.EX P1, PT, RZ, UR5, PT, P1 ;  /* 0x00000005ff007c0c */ /* 0x000fe2000bf25310 */
[----:B------:R-:W-:-:S12]  /*aec0*/  IMAD.MOV.U32 R5, RZ, RZ, R17 ;  /* 0x000000ffff057224 */ /* 0x000fd800078e0011 */
[----:B------:R-:W-:Y:S05]  /*aed0*/  @!P1 BRA `(.L_x_298) ;  /* 0x0000000000289947 */ /* 0x000fea0003800000 */
[----:B------:R-:W-:Y:S02]  /*aee0*/  ULDC UR6, c[0x0][0x634] ;  /* 0x00018d0000067ab9 */ /* 0x000fe40000000800 */
[----:B------:R-:W-:-:S04]  /*aef0*/  IADD3 R9, P1, R16, UR6, RZ ;  /* 0x0000000610097c10 */ /* 0x000fc8000ff3e0ff */
[----:B------:R-:W-:-:S05]  /*af00*/  IADD3.X R21, RZ, R17, RZ, P1, !PT ;  /* 0x00000011ff157210 */ /* 0x000fca0000ffe4ff */
[----:B------:R-:W-:-:S04]  /*af10*/  IMAD.WIDE.U32 R6, R21, UR4, RZ ;  /* 0x0000000415067c25 */ /* 0x000fc8000f8e00ff */
[----:B------:R-:W-:-:S04]  /*af20*/  IMAD.WIDE.U32 R6, P1, R9, UR5, R6 ;  /* 0x0000000509067c25 */ /* 0x000fc8000f820006 */
[----:B------:R-:W-:Y:S01]  /*af30*/  IMAD.WIDE.U32 R8, R9, UR4, RZ ;  /* 0x0000000409087c25 */ /* 0x000fe2000f8e00ff */
[----:B------:R-:W-:-:S03]  /*af40*/  MOV R4, R7 ;  /* 0x0000000700047202 */ /* 0x000fc60000000f00 */
[----:B------:R-:W-:Y:S01]  /*af50*/  IMAD.X R5, RZ, RZ, RZ, P1 ;  /* 0x000000ffff057224 */ /* 0x000fe200008e06ff */
[----:B------:R-:W-:-:S05]  /*af60*/  IADD3 RZ, P1, R9, R6, RZ ;  /* 0x0000000609ff7210 */ /* 0x000fca0007f3e0ff */
[----:B------:R-:W-:-:S08]  /*af70*/  IMAD.WIDE.U32.X R4, R21, UR5, R4, P1 ;  /* 0x0000000515047c25 */ /* 0x000fd000088e0404 */
.L_x_298:
[--C-:B------:R-:W-:Y:S01]  /*af80*/  SHF.R.U64 R8, R4, UR7, R5.reuse ;  /* 0x0000000704087c19 */ /* 0x100fe20008001205 */
[----:B------:R-:W-:Y:S01]  /*af90*/  ULDC.64 UR4, c[0x0][0x620] ;  /* 0x0001880000047ab9 */ /* 0x000fe20000000a00 */
[----:B------:R-:W-:Y:S01]  /*afa0*/  SHF.R.U32.HI R4, RZ, UR7, R5 ;  /* 0x00000007ff047c19 */ /* 0x000fe20008011605 */
[----:B------:R-:W2:Y:S01]  /*afb0*/  LDC R24, c[0x0][0x144] ;  /* 0x00005100ff187b82 */ /* 0x000ea20000000800 */
[----:B------:R-:W-:Y:S01]  /*afc0*/  IADD3 R7, P1, RZ, -R8, RZ ;  /* 0x80000008ff077210 */ /* 0x000fe20007f3e0ff */
[----:B------:R-:W-:Y:S01]  /*afd0*/  ULDC.64 UR8, c[0x0][0x640] ;  /* 0x0001900000087ab9 */ /* 0x000fe20000000a00 */
[----:B0-----:R-:W-:Y:S01]  /*afe0*/  I2FP.F32.U32 R9, R15 ;  /* 0x0000000f00097245 */ /* 0x001fe20000201000 */
[----:B------:R-:W-:Y:S02]  /*aff0*/  ULDC UR6, c[0x0][0x608] ;  /* 0x0001820000067ab9 */ /* 0x000fe40000000800 */
[----:B------:R-:W-:Y:S01]  /*b000*/  IMAD.X R4, RZ, RZ, ~R4, P1 ;  /* 0x000000ffff047224 */ /* 0x000fe200008e0e04 */
[----:B------:R-:W-:Y:S01]  /*b010*/  ISETP.NE.U32.AND P1, PT, RZ, UR8, PT ;  /* 0x00000008ff007c0c */ /* 0x000fe2000bf25070 */
[----:B------:R-:W0:Y:S02]  /*b020*/  LDC R21, c[0x0][0x148] ;  /* 0x00005200ff157b82 */ /* 0x000e240000000800 */
[----:B------:R-:W-:Y:S01]  /*b030*/  IMAD R6, R4, UR4, RZ ;  /* 0x0000000404067c24 */ /* 0x000fe2000f8e02ff */
[----:B------:R-:W-:Y:S01]  /*b040*/  ISETP.NE.AND.EX P1, PT, RZ, UR9, PT, P1 ;  /* 0x00000009ff007c0c */ /* 0x000fe2000bf25310 */
[----:B------:R-:W-:Y:S01]  /*b050*/  IMAD.WIDE.U32 R4, R7, UR4, R16 ;  /* 0x0000000407047c25 */ /* 0x000fe2000f8e0010 */
[----:B------:R-:W-:-:S03]  /*b060*/  ULDC UR4, c[0x0][0x150] ;  /* 0x0000540000047ab9 */ /* 0x000fc60000000800 */
[----:B------:R-:W-:Y:S02]  /*b070*/  IMAD R7, R7, UR5, R6 ;  /* 0x0000000507077c24 */ /* 0x000fe4000f8e0206 */
[----:B------:R-:W-:Y:S01]  /*b080*/  FMUL R6, R9, UR4 ;  /* 0x0000000409067c20 */ /* 0x000fe20008400000 */
[----:B------:R-:W-:Y:S01]  /*b090*/  ULDC UR4, c[0x0][0x618] ;  /* 0x0001860000047ab9 */ /* 0x000fe20000000800 */
[----:B------:R-:W-:Y:S01]  /*b0a0*/  ULDC UR5, c[0x0][0x154] ;  /* 0x0000550000057ab9 */ /* 0x000fe20000000800 */
[----:B------:R-:W-:-:S03]  /*b0b0*/  IADD3 R5, R5, R7, RZ ;  /* 0x0000000705057210 */ /* 0x000fc60007ffe0ff */
[----:B------:R-:W3:Y:S01]  /*b0c0*/  F2I.U32.TRUNC.NTZ R6, R6 ;  /* 0x0000000600067305 */ /* 0x000ee2000020f000 */
[----:B------:R-:W-:Y:S02]  /*b0d0*/  SHF.R.U64 R9, R4, UR4, R5 ;  /* 0x0000000404097c19 */ /* 0x000fe40008001205 */
[----:B-1----:R-:W-:-:S05]  /*b0e0*/  I2FP.F32.U32 R4, R14 ;  /* 0x0000000e00047245 */ /* 0x002fca0000201000 */
[----:B------:R-:W-:Y:S01]  /*b0f0*/  FMUL R22, R4, UR5 ;  /* 0x0000000504167c20 */ /* 0x000fe20008400000 */
[----:B------:R-:W-:Y:S01]  /*b100*/  SHF.R.U32.HI R4, RZ, UR4, R5 ;  /* 0x00000004ff047c19 */ /* 0x000fe20008011605 */
[----:B------:R-:W-:-:S03]  /*b110*/  ULDC UR4, c[0x0][0x658] ;  /* 0x0001960000047ab9 */ /* 0x000fc60000000800 */
[--C-:B------:R-:W-:Y:S01]  /*b120*/  SHF.R.U32.HI R5, RZ, UR6, R4.reuse ;  /* 0x00000006ff057c19 */ /* 0x100fe20008011604 */
[----:B------:R-:W1:Y:S01]  /*b130*/  F2I.U32.TRUNC.NTZ R22, R22 ;  /* 0x0000001600167305 */ /* 0x000e62000020f000 */
[----:B------:R-:W-:Y:S01]  /*b140*/  SHF.R.U64 R20, R9, UR6, R4 ;  /* 0x0000000609147c19 */ /* 0x000fe20008001204 */
[----:B---3--:R-:W-:Y:S01]  /*b150*/  IMAD.MOV R6, RZ, RZ, -R6 ;  /* 0x000000ffff067224 */ /* 0x008fe200078e0a06 */
[--C-:B------:R-:W-:Y:S02]  /*b160*/  SHF.R.U32.HI R23, RZ, UR4, R5.reuse ;  /* 0x00000004ff177c19 */ /* 0x100fe40008011605 */
[----:B------:R-:W-:Y:S01]  /*b170*/  SHF.R.U64 R18, R20, UR4, R5 ;  /* 0x0000000414127c19 */ /* 0x000fe20008001205 */
[----:B--2---:R-:W-:Y:S02]  /*b180*/  IMAD R15, R24, R6, R15 ;  /* 0x00000006180f7224 */ /* 0x004fe400078e020f */
[----:B------:R-:W-:Y:S01]  /*b190*/  IMAD.MOV.U32 R5, RZ, RZ, R23 ;  /* 0x000000ffff057224 */ /* 0x000fe200078e0017 */
[----:B------:R-:W-:Y:S01]  /*b1a0*/  MOV R4, R18 ;  /* 0x0000001200047202 */ /* 0x000fe20000000f00 */
[----:B------:R-:W-:Y:S06]  /*b1b0*/  @!P1 BRA `(.L_x_299) ;  /* 0x0000000000289947 */ /* 0x000fec0003800000 */
[----:B------:R-:W-:Y:S02]  /*b1c0*/  ULDC UR4, c[0x0][0x64c] ;  /* 0x0001930000047ab9 */ /* 0x000fe40000000800 */
[----:B------:R-:W-:-:S04]  /*b1d0*/  IADD3 R5, P1, R18, UR4, RZ ;  /* 0x0000000412057c10 */ /* 0x000fc8000ff3e0ff */
[----:B------:R-:W-:-:S05]  /*b1e0*/  IADD3.X R23, RZ, R23, RZ, P1, !PT ;  /* 0x00000017ff177210 */ /* 0x000fca0000ffe4ff */
[----:B------:R-:W-:-:S04]  /*b1f0*/  IMAD.WIDE.U32 R6, R23, UR8, RZ ;  /* 0x0000000817067c25 */ /* 0x000fc8000f8e00ff */
[----:B------:R-:W-:-:S04]  /*b200*/  IMAD.WIDE.U32 R6, P1, R5, UR9, R6 ;  /* 0x0000000905067c25 */ /* 0x000fc8000f820006 */
[----:B------:R-:W-:Y:S01]  /*b210*/  IMAD.WIDE.U32 R4, R5, UR8, RZ ;  /* 0x0000000805047c25 */ /* 0x000fe2000f8e00ff */
[----:B------:R-:W-:-:S04]  /*b220*/  MOV R4, R7 ;  /* 0x0000000700047202 */ /* 0x000fc80000000f00 */
[----:B------:R-:W-:Y:S01]  /*b230*/  IADD3 RZ, P3, R5, R6, RZ ;  /* 0x0000000605ff7210 */ /* 0x000fe20007f7e0ff */
[----:B------:R-:W-:-:S04]  /*b240*/  IMAD.X R5, RZ, RZ, RZ, P1 ;  /* 0x000000ffff057224 */ /* 0x000fc800008e06ff */
[----:B------:R-:W-:-:S08]  /*b250*/  IMAD.WIDE.U32.X R4, R23, UR9, R4, P3 ;  /* 0x0000000917047c25 */ /* 0x000fd000098e0404 */
.L_x_299:
[----:B------:R-:W-:Y:S01]  /*b260*/  ISETP.NE.AND P1, PT, R2, 0x1, PT ;  /* 0x000000010200780c */ /* 0x000fe20003f25270 */
[----:B------:R-:W-:Y:S01]  /*b270*/  ULDC UR4, c[0x0][0x648] ;  /* 0x0001920000047ab9 */ /* 0x000fe20000000800 */
[----:B------:R-:W-:Y:S01]  /*b280*/  LOP3.LUT R20, R20, UR29, RZ, 0xc0, !PT ;  /* 0x0000001d14147c12 */ /* 0x000fe2000f8ec0ff */
[----:B-1----:R-:W-:Y:S01]  /*b290*/  IMAD.MOV R22, RZ, RZ, -R22 ;  /* 0x000000ffff167224 */ /* 0x002fe200078e0a16 */
[----:B------:R-:W-:Y:S01]  /*b2a0*/  SHF.R.U64 R5, R4, UR4, R5 ;  /* 0x0000000404057c19 */ /* 0x000fe20008001205 */
[----:B------:R-:W-:Y:S01]  /*b2b0*/  ULDC UR4, c[0x0][0x638] ;  /* 0x00018e0000047ab9 */ /* 0x000fe20000000800 */
[----:B------:R-:W-:Y:S01]  /*b2c0*/  LOP3.LUT R9, R9, UR13, RZ, 0xc0, !PT ;  /* 0x0000000d09097c12 */ /* 0x000fe2000f8ec0ff */
[----:B------:R-:W-:Y:S01]  /*b2d0*/  ULDC UR5, c[0x0][0x610] ;  /* 0x0001840000057ab9 */ /* 0x000fe20000000800 */
[C---:B------:R-:W-:Y:S01]  /*b2e0*/  IADD3 R7, -R5.reuse, RZ, RZ ;  /* 0x000000ff05077210 */ /* 0x040fe20007ffe1ff */
[----:B------:R-:W-:Y:S02]  /*b2f0*/  IMAD R20, R5, UR21, R20 ;  /* 0x0000001505147c24 */ /* 0x000fe4000f8e0214 */
[----:B------:R-:W-:-:S02]  /*b300*/  IMAD.MOV.U32 R4, RZ, RZ, 0x1 ;  /* 0x00000001ff047424 */ /* 0x000fc400078e00ff */
[----:B0-----:R-:W-:Y:S02]  /*b310*/  @P1 IMAD R15, R21, R22, R14 ;  /* 0x00000016150f1224 */ /* 0x001fe400078e020e */
[----:B------:R-:W-:Y:S01]  /*b320*/  IMAD R18, R7, UR4, R18 ;  /* 0x0000000407127c24 */ /* 0x000fe2000f8e0212 */
[----:B------:R-:W-:Y:S01]  /*b330*/  ULDC UR4, c[0x0][0x600] ;  /* 0x0001800000047ab9 */ /* 0x000fe20000000800 */
[----:B------:R-:W-:Y:S02]  /*b340*/  IMAD R15, R20, UR5, R15 ;  /* 0x00000005140f7c24 */ /* 0x000fe4000f8e020f */
[----:B------:R-:W-:-:S05]  /*b350*/  IMAD R18, R18, UR4, R9 ;  /* 0x0000000412127c24 */ /* 0x000fca000f8e0209 */
[----:B------:R-:W-:Y:S02]  /*b360*/  SEL R9, R18, R15, !P1 ;  /* 0x0000000f12097207 */ /* 0x000fe40004800000 */
[----:B------:R-:W-:-:S07]  /*b370*/  SEL R7, R15, R18, !P1 ;  /* 0x000000120f077207 */ /* 0x000fce0004800000 */
.L_x_297:
[----:B------:R-:W-:Y:S05]  /*b380*/  BSYNC B1 ;  /* 0x0000000000017941 */ /* 0x000fea0003800000 */
.L_x_296:
[----:B------:R-:W-:-:S13]  /*b390*/  LOP3.LUT P1, RZ, R4, 0xff, RZ, 0xc0, !PT ;  /* 0x000000ff04ff7812 */ /* 0x000fda000782c0ff */
[----:B------:R-:W-:Y:S05]  /*b3a0*/  @P1 BRA `(.L_x_300) ;  /* 0xfffffff000c01947 */ /* 0x000fea000383ffff */
[----:B------:R-:W-:Y:S05]  /*b3b0*/  BSYNC B0 ;  /* 0x0000000000007941 */ /* 0x000fea0003800000 */
.L_x_288:
[----:B------:R-:W-:-:S03]  /*b3c0*/  UMOV UR4, 0xffffffff ;  /* 0xffffffff00047882 */ /* 0x000fc60000000000 */
[----:B------:R-:W-:Y:S05]  /*b3d0*/  BRA.DIV UR4, `(.L_x_301) ;  /* 0x00000006043c7947 */ /* 0x000fea000b800000 */
[----:B------:R-:W-:-:S13]  /*b3e0*/  ELECT P6, URZ, PT ;  /* 0x00000000003f782f */ /* 0x000fda00038c0000 */
.L_x_316:
[----:B------:R-:W-:Y:S04]  /*b3f0*/  BSSY B0, `(.L_x_302) ;  /* 0x0000034000007945 */ /* 0x000fe80003800000 */
[----:B------:R-:W-:Y:S05]  /*b400*/  @!P6 BRA `(.L_x_303) ;  /* 0x0000000000c8e947 */ /* 0x000fea0003800000 */
[----:B------:R-:W-:-:S04]  /*b410*/  LOP3.LUT R19, R19, 0x2, RZ, 0xfc, !PT ;  /* 0x0000000213137812 */ /* 0x000fc800078efcff */
[----:B------:R-:W-:-:S13]  /*b420*/  ISETP.NE.AND P0, PT, R19, 0x3, PT ;  /* 0x000000031300780c */ /* 0x000fda0003f05270 */
[----:B------:R-:W-:Y:S05]  /*b430*/  @!P0 BRA `(.L_x_304) ;  /* 0x0000000000048947 */ /* 0x000fea0003800000 */
[----:B------:R-:W-:Y:S01]  /*b440*/  BPT.TRAP 0x1 ;  /* 0x000000040000795c */ /* 0x000fe20000300000 */
.L_x_304:
[----:B------:R-:W0:Y:S01]  /*b450*/  S2R R3, SR_CgaCtaId ;  /* 0x0000000000037919 */ /* 0x000e220000008800 */
[----:B------:R-:W-:-:S04]  /*b460*/  MOV R2, 0x400 ;  /* 0x0000040000027802 */ /* 0x000fc80000000f00 */
[----:B0-----:R-:W-:Y:S02]  /*b470*/  LEA R3, R3, R2, 0x18 ;  /* 0x0000000203037211 */ /* 0x001fe400078ec0ff */
[----:B------:R-:W-:Y:S02]  /*b480*/  SHF.L.U32 R2, R0, 0x1f, RZ ;  /* 0x0000001f00027819 */ /* 0x000fe400000006ff */
[----:B------:R-:W-:-:S05]  /*b490*/  IADD3 R3, R3, 0x28, RZ ;  /* 0x0000002803037810 */ /* 0x000fca0007ffe0ff */
[C---:B------:R-:W-:Y:S01]  /*b4a0*/  IMAD R7, R12.reuse, 0x8, R3 ;  /* 0x000000080c077824 */ /* 0x040fe200078e0203 */
[----:B------:R-:W-:-:S03]  /*b4b0*/  IADD3 R12, R12, 0x1, RZ ;  /* 0x000000010c0c7810 */ /* 0x000fc60007ffe0ff */
[----:B------:R-:W0:Y:S01]  /*b4c0*/  SYNCS.PHASECHK.TRANS64.TRYWAIT P0, [R7+URZ], R2 ;  /* 0x00000002070075a7 */ /* 0x000e22000800017f */
[----:B------:R-:W-:-:S04]  /*b4d0*/  ISETP.NE.AND P1, PT, R12, 0x5, PT ;  /* 0x000000050c00780c */ /* 0x000fc80003f25270 */
[----:B------:R-:W-:Y:S02]  /*b4e0*/  SEL R5, RZ, 0x1, P1 ;  /* 0x00000001ff057807 */ /* 0x000fe40000800000 */
[----:B------:R-:W-:Y:S02]  /*b4f0*/  SEL R12, R12, RZ, P1 ;  /* 0x000000ff0c0c7207 */ /* 0x000fe40000800000 */
[----:B------:R-:W-:-:S03]  /*b500*/  LOP3.LUT R5, R0, R5, RZ, 0x3c, !PT ;  /* 0x0000000500057212 */ /* 0x000fc600078e3cff */
[----:B------:R-:W-:Y:S01]  /*b510*/  IMAD R9, R12, 0x8, R3 ;  /* 0x000000080c097824 */ /* 0x000fe200078e0203 */
[----:B------:R-:W-:Y:S01]  /*b520*/  SHF.L.U32 R4, R5, 0x1f, RZ ;  /* 0x0000001f05047819 */ /* 0x000fe200000006ff */
[----:B0-----:R-:W-:Y:S06]  /*b530*/  @!P0 BRA `(.L_x_305) ;  /* 0x0000000400048947 */ /* 0x001fec0003800000 */
.L_x_317:
[----:B------:R-:W1:Y:S01]  /*b540*/  SYNCS.PHASECHK.TRANS64.TRYWAIT P0, [R9+URZ], R4 ;  /* 0x00000004090075a7 */ /* 0x000e62000800017f */
[----:B------:R-:W-:-:S04]  /*b550*/  IADD3 R0, R12, 0x1, RZ ;  /* 0x000000010c007810 */ /* 0x000fc80007ffe0ff */
[----:B------:R-:W-:-:S04]  /*b560*/  ISETP.NE.AND P1, PT, R0, 0x5, PT ;  /* 0x000000050000780c */ /* 0x000fc80003f25270 */
[----:B0-----:R-:W-:Y:S02]  /*b570*/  SEL R2, RZ, 0x1, P1 ;  /* 0x00000001ff027807 */ /* 0x001fe40000800000 */
[----:B------:R-:W-:Y:S02]  /*b580*/  SEL R0, R0, RZ, P1 ;  /* 0x000000ff00007207 */ /* 0x000fe40000800000 */
[----:B------:R-:W-:-:S03]  /*b590*/  LOP3.LUT R7, R5, R2, RZ, 0x3c, !PT ;  /* 0x0000000205077212 */ /* 0x000fc600078e3cff */
[----:B------:R-:W-:Y:S01]  /*b5a0*/  IMAD R6, R0, 0x8, R3 ;  /* 0x0000000800067824 */ /* 0x000fe200078e0203 */
[----:B------:R-:W-:Y:S01]  /*b5b0*/  SHF.L.U32 R5, R7, 0x1f, RZ ;  /* 0x0000001f07057819 */ /* 0x000fe200000006ff */
[----:B-1----:R-:W-:Y:S06]  /*b5c0*/  @!P0 BRA `(.L_x_306) ;  /* 0x0000000000f48947 */ /* 0x002fec0003800000 */
.L_x_318:
[----:B------:R-:W1:Y:S01]  /*b5d0*/  SYNCS.PHASECHK.TRANS64.TRYWAIT P0, [R6+URZ], R5 ;  /* 0x00000005060075a7 */ /* 0x000e62000800017f */
[----:B------:R-:W-:-:S04]  /*b5e0*/  IADD3 R0, R0, 0x1, RZ ;  /* 0x0000000100007810 */ /* 0x000fc80007ffe0ff */
[----:B------:R-:W-:-:S04]  /*b5f0*/  ISETP.NE.AND P1, PT, R0, 0x5, PT ;  /* 0x000000050000780c */ /* 0x000fc80003f25270 */
[----:B------:R-:W-:Y:S02]  /*b600*/  SEL R2, RZ, 0x1, P1 ;  /* 0x00000001ff027807 */ /* 0x000fe40000800000 */
[----:B------:R-:W-:Y:S02]  /*b610*/  SEL R0, R0, RZ, P1 ;  /* 0x000000ff00007207 */ /* 0x000fe40000800000 */
[----:B------:R-:W-:-:S03]  /*b620*/  LOP3.LUT R7, R7, R2, RZ, 0x3c, !PT ;  /* 0x0000000207077212 */ /* 0x000fc600078e3cff */
[----:B0-----:R-:W-:Y:S01]  /*b630*/  IMAD R9, R0, 0x8, R3 ;  /* 0x0000000800097824 */ /* 0x001fe200078e0203 */
[----:B------:R-:W-:Y:S01]  /*b640*/  SHF.L.U32 R4, R7, 0x1f, RZ ;  /* 0x0000001f07047819 */ /* 0x000fe200000006ff */
[----:B-1----:R-:W-:Y:S06]  /*b650*/  @!P0 BRA `(.L_x_307) ;  /* 0x0000000000e48947 */ /* 0x002fec0003800000 */
.L_x_319:
[----:B------:R-:W1:Y:S01]  /*b660*/  SYNCS.PHASECHK.TRANS64.TRYWAIT P0, [R9+URZ], R4 ;  /* 0x00000004090075a7 */ /* 0x000e62000800017f */
[----:B------:R-:W-:-:S04]  /*b670*/  IADD3 R0, R0, 0x1, RZ ;  /* 0x0000000100007810 */ /* 0x000fc80007ffe0ff */
[----:B------:R-:W-:-:S04]  /*b680*/  ISETP.NE.AND P1, PT, R0, 0x5, PT ;  /* 0x000000050000780c */ /* 0x000fc80003f25270 */
[----:B------:R-:W-:Y:S02]  /*b690*/  SEL R2, RZ, 0x1, P1 ;  /* 0x00000001ff027807 */ /* 0x000fe40000800000 */
[----:B------:R-:W-:Y:S02]  /*b6a0*/  SEL R0, R0, RZ, P1 ;  /* 0x000000ff00007207 */ /* 0x000fe40000800000 */
[----:B------:R-:W-:Y:S01]  /*b6b0*/  LOP3.LUT R2, R7, R2, RZ, 0x3c, !PT ;  /* 0x0000000207027212 */ /* 0x000fe200078e3cff */
[----:B-1----:R-:W-:Y:S06]  /*b6c0*/  @!P0 BRA `(.L_x_308) ;  /* 0x0000000000dc8947 */ /* 0x002fec0003800000 */
.L_x_320:
[----:B------:R-:W-:Y:S01]  /*b6d0*/  IMAD R3, R0, 0x8, R3 ;  /* 0x0000000800037824 */ /* 0x000fe200078e0203 */
[----:B------:R-:W-:-:S07]  /*b6e0*/  SHF.L.U32 R0, R2, 0x1f, RZ ;  /* 0x0000001f02007819 */ /* 0x000fce00000006ff */
.L_x_309:
[----:B--2---:R2:W3:Y:S02]  /*b6f0*/  SYNCS.PHASECHK.TRANS64.TRYWAIT P0, [R3+URZ], R0 ;  /* 0x00000000030075a7 */ /* 0x0044e4000800017f */
[----:B---3--:R-:W-:Y:S05]  /*b700*/  @!P0 NANOSLEEP.SYNCS 0x989680 ;  /* 0x009896800000895d */ /* 0x008fea0003900000 */
[----:B------:R-:W3:Y:S02]  /*b710*/  @!P0 SYNCS.PHASECHK.TRANS64 P0, [R3+URZ], R0 ;  /* 0x00000000030085a7 */ /* 0x000ee4000800007f */
[----:B---3--:R-:W-:Y:S05]  /*b720*/  @!P0 BRA `(.L_x_309) ;  /* 0xfffffffc00f08947 */ /* 0x008fea000383ffff */
.L_x_303:
[----:B------:R-:W-:Y:S05]  /*b730*/  BSYNC B0 ;  /* 0x0000000000007941 */ /* 0x000fea0003800000 */
.L_x_302:
[----:B------:R-:W-:Y:S05]  /*b740*/  EXIT ;  /* 0x000000000000794d */ /* 0x000fea0003800000 */
.L_x_17:
[----:B---3--:R3:W4:Y:S02]  /*b750*/  SYNCS.PHASECHK.TRANS64.TRYWAIT P1, [R3+URZ], R0 ;  /* 0x00000000030075a7 */ /* 0x008724000802017f */
[----:B----4-:R-:W-:Y:S05]  /*b760*/  @!P1 NANOSLEEP.SYNCS 0x989680 ;  /* 0x009896800000995d */ /* 0x010fea0003900000 */
[----:B------:R-:W4:Y:S02]  /*b770*/  @!P1 SYNCS.PHASECHK.TRANS64 P1, [R3+URZ], R0 ;  /* 0x00000000030095a7 */ /* 0x000f24000802007f */
[----:B----4-:R-:W-:Y:S05]  /*b780*/  @!P1 BRA `(.L_x_17) ;  /* 0xfffffffc00f09947 */ /* 0x010fea000383ffff */
[----:B------:R-:W-:Y:S05]  /*b790*/  BRA `(.L_x_16) ;  /* 0xffffff5800a47947 */ /* 0x000fea000383ffff */
.L_x_22:
[----:B-1----:R-:W-:-:S04]  /*b7a0*/  MOV R4, UR9 ;  /* 0x0000000900047c02 */ /* 0x002fc80008000f00 */
[----:B------:R1:W2:Y:S03]  /*b7b0*/  SYNCS.PHASECHK.TRANS64.TRYWAIT P1, [R4+URZ], R3 ;  /* 0x00000003040075a7 */ /* 0x0002a6000802017f */
[----:B--2---:R-:W-:Y:S05]  /*b7c0*/  @!P1 NANOSLEEP.SYNCS 0x989680 ;  /* 0x009896800000995d */ /* 0x004fea0003900000 */
[----:B------:R-:W2:Y:S02]  /*b7d0*/  @!P1 SYNCS.PHASECHK.TRANS64 P1, [R4+URZ], R3 ;  /* 0x00000003040095a7 */ /* 0x000ea4000802007f */
[----:B--2---:R-:W-:Y:S05]  /*b7e0*/  @!P1 BRA `(.L_x_22) ;  /* 0xfffffffc00ec9947 */ /* 0x004fea000383ffff */
[----:B------:R-:W-:Y:S05]  /*b7f0*/  BRA `(.L_x_21) ;  /* 0xffffff6800187947 */ /* 0x000fea000383ffff */
.L_x_289:
[----:B------:R-:W-:Y:S01]  /*b800*/  BSSY B1, `(.L_x_310) ;  /* 0x0000006000017945 */ /* 0x000fe20003800000 */
[----:B------:R-:W-:-:S07]  /*b810*/  IMAD.MOV.U32 R15, RZ, RZ, -0x1 ;  /* 0xffffffffff0f7424 */ /* 0x000fce00078e00ff */
[----:B------:R-:W-:Y:S05]  /*b820*/  WARPSYNC.COLLECTIVE R15, `(.L_x_311) ;  /* 0x000000000f0c7348 */ /* 0x000fea0003c00000 */
[----:B------:R-:W-:Y:S02]  /*b830*/  ELECT P6, UR62, PT ;  /* 0x00000000003e782f */ /* 0x000fe400038c0000 */
[----:B------:R-:W-:Y:S01]  /*b840*/  MOV R14, UR62 ;  /* 0x0000003e000e7c02 */ /* 0x000fe20008000f00 */
[----:B------:R-:W-:Y:S10]  /*b850*/  ENDCOLLECTIVE ;  /* 0x000000000000791b */ /* 0x000ff40003800000 */
.L_x_311:
[----:B------:R-:W-:Y:S05]  /*b860*/  BSYNC B1 ;  /* 0x0000000000017941 */ /* 0x000fea0003800000 */
.L_x_310:
[----:B------:R-:W-:Y:S05]  /*b870*/  BRA `(.L_x_312) ;  /* 0xffffffec00987947 */ /* 0x000fea000383ffff */
.L_x_292:
[----:B0-----:R0:W1:Y:S02]  /*b880*/  SYNCS.PHASECHK.TRANS64.TRYWAIT P1, [R14+URZ+0x28], R7 ;  /* 0x000028070e0075a7 */ /* 0x001064000802017f */
[----:B-1----:R-:W-:Y:S05]  /*b890*/  @!P1 NANOSLEEP.SYNCS 0x989680 ;  /* 0x009896800000995d */ /* 0x002fea0003900000 */
[----:B------:R-:W1:Y:S02]  /*b8a0*/  @!P1 SYNCS.PHASECHK.TRANS64 P1, [R14+URZ+0x28], R7 ;  /* 0x000028070e0095a7 */ /* 0x000e64000802007f */
[----:B-1----:R-:W-:Y:S05]  /*b8b0*/  @!P1 BRA `(.L_x_292) ;  /* 0xfffffffc00f09947 */ /* 0x002fea000383ffff */
[----:B------:R-:W-:Y:S05]  /*b8c0*/  BRA `(.L_x_313) ;  /* 0xffffffec00cc7947 */ /* 0x000fea000383ffff */
.L_x_301:
[----:B------:R-:W-:Y:S01]  /*b8d0*/  BSSY B0, `(.L_x_314) ;  /* 0x0000006000007945 */ /* 0x000fe20003800000 */
[----:B------:R-:W-:-:S07]  /*b8e0*/  MOV R15, 0xffffffff ;  /* 0xffffffff000f7802 */ /* 0x000fce0000000f00 */
[----:B------:R-:W-:Y:S05]  /*b8f0*/  WARPSYNC.COLLECTIVE R15, `(.L_x_315) ;  /* 0x000000000f0c7348 */ /* 0x000fea0003c00000 */
[----:B------:R-:W-:Y:S02]  /*b900*/  ELECT P6, UR62, PT ;  /* 0x00000000003e782f */ /* 0x000fe400038c0000 */
[----:B------:R-:W-:Y:S01]  /*b910*/  MOV R14, UR62 ;  /* 0x0000003e000e7c02 */ /* 0x000fe20008000f00 */
[----:B------:R-:W-:Y:S10]  /*b920*/  ENDCOLLECTIVE ;  /* 0x000000000000791b */ /* 0x000ff40003800000 */
.L_x_315:
[----:B------:R-:W-:Y:S05]  /*b930*/  BSYNC B0 ;  /* 0x0000000000007941 */ /* 0x000fea0003800000 */
.L_x_314:
[----:B------:R-:W-:Y:S05]  /*b940*/  BRA `(.L_x_316) ;  /* 0xfffffff800a87947 */ /* 0x000fea000383ffff */
.L_x_305:
[----:B0-----:R0:W1:Y:S02]  /*b950*/  SYNCS.PHASECHK.TRANS64.TRYWAIT P0, [R7+URZ], R2 ;  /* 0x00000002070075a7 */ /* 0x001064000800017f */
[----:B-1----:R-:W-:Y:S05]  /*b960*/  @!P0 NANOSLEEP.SYNCS 0x989680 ;  /* 0x009896800000895d */ /* 0x002fea0003900000 */
[----:B------:R-:W1:Y:S02]  /*b970*/  @!P0 SYNCS.PHASECHK.TRANS64 P0, [R7+URZ], R2 ;  /* 0x00000002070085a7 */ /* 0x000e64000800007f */
[----:B-1----:R-:W-:Y:S05]  /*b980*/  @!P0 BRA `(.L_x_305) ;  /* 0xfffffffc00f08947 */ /* 0x002fea000383ffff */
[----:B------:R-:W-:Y:S05]  /*b990*/  BRA `(.L_x_317) ;  /* 0xfffffff800e87947 */ /* 0x000fea000383ffff */
.L_x_306:
[----:B0-----:R0:W1:Y:S02]  /*b9a0*/  SYNCS.PHASECHK.TRANS64.TRYWAIT P0, [R9+URZ], R4 ;  /* 0x00000004090075a7 */ /* 0x001064000800017f */
[----:B-1----:R-:W-:Y:S05]  /*b9b0*/  @!P0 NANOSLEEP.SYNCS 0x989680 ;  /* 0x009896800000895d */ /* 0x002fea0003900000 */
[----:B------:R-:W1:Y:S02]  /*b9c0*/  @!P0 SYNCS.PHASECHK.TRANS64 P0, [R9+URZ], R4 ;  /* 0x00000004090085a7 */ /* 0x000e64000800007f */
[----:B-1----:R-:W-:Y:S05]  /*b9d0*/  @!P0 BRA `(.L_x_306) ;  /* 0xfffffffc00f08947 */ /* 0x002fea000383ffff */
[----:B------:R-:W-:Y:S05]  /*b9e0*/  BRA `(.L_x_318) ;  /* 0xfffffff800f87947 */ /* 0x000fea000383ffff */
.L_x_307:
[----:B0-----:R0:W1:Y:S02]  /*b9f0*/  SYNCS.PHASECHK.TRANS64.TRYWAIT P0, [R6+URZ], R5 ;  /* 0x00000005060075a7 */ /* 0x001064000800017f */
[----:B-1----:R-:W-:Y:S05]  /*ba00*/  @!P0 NANOSLEEP.SYNCS 0x989680 ;  /* 0x009896800000895d */ /* 0x002fea0003900000 */
[----:B------:R-:W1:Y:S02]  /*ba10*/  @!P0 SYNCS.PHASECHK.TRANS64 P0, [R6+URZ], R5 ;  /* 0x00000005060085a7 */ /* 0x000e64000800007f */
[----:B-1----:R-:W-:Y:S05]  /*ba20*/  @!P0 BRA `(.L_x_307) ;  /* 0xfffffffc00f08947 */ /* 0x002fea000383ffff */
[----:B------:R-:W-:Y:S05]  /*ba30*/  BRA `(.L_x_319) ;  /* 0xfffffffc00087947 */ /* 0x000fea000383ffff */
.L_x_308:
[----:B-1----:R1:W2:Y:S02]  /*ba40*/  SYNCS.PHASECHK.TRANS64.TRYWAIT P0, [R9+URZ], R4 ;  /* 0x00000004090075a7 */ /* 0x0022a4000800017f */
[----:B--2---:R-:W-:Y:S05]  /*ba50*/  @!P0 NANOSLEEP.SYNCS 0x989680 ;  /* 0x009896800000895d */ /* 0x004fea0003900000 */
[----:B------:R-:W2:Y:S02]  /*ba60*/  @!P0 SYNCS.PHASECHK.TRANS64 P0, [R9+URZ], R4 ;  /* 0x00000004090085a7 */ /* 0x000ea4000800007f */
[----:B--2---:R-:W-:Y:S05]  /*ba70*/  @!P0 BRA `(.L_x_308) ;  /* 0xfffffffc00f08947 */ /* 0x004fea000383ffff */
[----:B------:R-:W-:Y:S05]  /*ba80*/  BRA `(.L_x_320) ;  /* 0xfffffffc00107947 */ /* 0x000fea000383ffff */
.L_x_321:
[----:B------:R-:W-:-:S00]  /*ba90*/  BRA `(.L_x_321) ;  /* 0xfffffffc00fc7947 */ /* 0x000fc0000383ffff */
[----:B------:R-:W-:-:S00]  /*baa0*/  NOP ;  /* 0x0000000000007918 */ /* 0x000fc00000000000 */
        /* <DEDUP_REMOVED lines=13> */
.L_x_322:


//--------------------- .nv.global.init           --------------------------
	.section	.nv.global.init,"aw",@progbits
.nv.global.init:
	.type		$str$22,@object
	.size		$str$22,($str$23 - $str$22)
$str$22:
        /*0000*/ 	.byte	0x6b, 0x5f, 0x74, 0x69, 0x6c, 0x65, 0x5f, 0x63, 0x6f, 0x75, 0x6e, 0x74, 0x20, 0x3e, 0x3d, 0x20
        /*0010*/ 	.byte	0x31, 0x00
	.type		$str$23,@object
	.size		$str$23,(__unnamed_1 - $str$23)
$str$23:
        /*0012*/ 	.byte	0x2f, 0x74, 0x6d, 0x70, 0x2f, 0x63, 0x75, 0x74, 0x6c, 0x61, 0x73, 0x73, 0x5f, 0x73, 0x77, 0x65
        /*0022*/ 	.byte	0x65, 0x70, 0x5f, 0x73, 0x72, 0x63, 0x2f, 0x69, 0x6e, 0x63, 0x6c, 0x75, 0x64, 0x65, 0x2f, 0x63
        /*0032*/ 	.byte	0x75, 0x74, 0x6c, 0x61, 0x73, 0x73, 0x2f, 0x67, 0x65, 0x6d, 0x6d, 0x2f, 0x63, 0x6f, 0x6c, 0x6c
        /*0042*/ 	.byte	0x65, 0x63, 0x74, 0x69, 0x76, 0x65, 0x2f, 0x73, 0x6d, 0x39, 0x30, 0x5f, 0x6d, 0x6d, 0x61, 0x5f
        /*0052*/ 	.byte	0x74, 0x6d, 0x61, 0x5f, 0x67, 0x6d, 0x6d, 0x61, 0x5f, 0x73, 0x73, 0x5f, 0x77, 0x61, 0x72, 0x70
        /*0062*/ 	.byte	0x73, 0x70, 0x65, 0x63, 0x69, 0x61, 0x6c, 0x69, 0x7a, 0x65, 0x64, 0x2e, 0x68, 0x70, 0x70, 0x00
	.type		__unnamed_1,@object
	.size		__unnamed_1,(.L_0 - __unnamed_1)
__unnamed_1:
        /*0072*/ 	.byte	0x76, 0x6f, 0x69, 0x64, 0x20, 0x63, 0x75, 0x74, 0x6c, 0x61, 0x73, 0x73, 0x3a, 0x3a, 0x67, 0x65
        /* <DEDUP_REMOVED lines=175> */
        /*0b72*/ 	.byte	0x74, 0x69, 0x74, 0x79, 0x5d, 0x00
.L_0:


//--------------------- .nv.shared._ZN7cutlass13device_kernelINS_4gemm6kernel13GemmUniversalIN4cute5tupleIJiiiiEEENS1_10collective13CollectiveMmaINS1_34MainloopSm90TmaGmmaWarpSpecializedILi5ENS5_IJNS4_1CILi1EEESB_SB_EEENS1_35KernelTmaWarpSpecializedCooperativeEEENS5_IJNSA_ILi256EEENSA_ILi128EEESG_EEEfNS5_IJlSB_lEEEfSI_NS4_8TiledMMAINS4_8MMA_AtomIJNS4_4SM904GMMA30MMA_64x128x8_F32TF32TF32_SS_TNILNSM_7ScaleInE1ELSO_1EEEEEENS4_6LayoutINS5_IJNSA_ILi2EEESB_SB_EEENS5_IJSB_NSA_ILi0EEESU_EEEEENS5_IJNS4_10UnderscoreESX_SX_EEEEENS4_13SM90_TMA_LOADENS4_14ComposedLayoutINS4_7SwizzleILi3ELi4ELi3EEENS4_18smem_ptr_flag_bitsILi32EEENSR_INS5_IJNSA_ILi8EEENSA_ILi32EEEEEENS5_IJS17_SB_EEEEEEEvNS4_8identityES10_S1B_vS1C_EENS_8epilogue10collective6detail29Sm90TmaWarpSpecializedAdapterINS1F_15DefaultEpilogueIfSI_SI_NS1E_6thread17LinearCombinationIfLi1EffLNS1J_9ScaleType4KindE0ELNS_15FloatRoundStyleE2EfEENS1_15EpilogueDefaultEEEEEvvEEEEvNT_6ParamsE --------------------------
	.section	.nv.shared._ZN7cutlass13device_kernelINS_4gemm6kernel13GemmUniversalIN4cute5tupleIJiiiiEEENS1_10collective13CollectiveMmaINS1_34MainloopSm90TmaGmmaWarpSpecializedILi5ENS5_IJNS4_1CILi1EEESB_SB_EEENS1_35KernelTmaWarpSpecializedCooperativeEEENS5_IJNSA_ILi256EEENSA_ILi128EEESG_EEEfNS5_IJlSB_lEEEfSI_NS4_8TiledMMAINS4_8MMA_AtomIJNS4_4SM904GMMA30MMA_64x128x8_F32TF32TF32_SS_TNILNSM_7ScaleInE1ELSO_1EEEEEENS4_6LayoutINS5_IJNSA_ILi2EEESB_SB_EEENS5_IJSB_NSA_ILi0EEESU_EEEEENS5_IJNS4_10UnderscoreESX_SX_EEEEENS4_13SM90_TMA_LOADENS4_14ComposedLayoutINS4_7SwizzleILi3ELi4ELi3EEENS4_18smem_ptr_flag_bitsILi32EEENSR_INS5_IJNSA_ILi8EEENSA_ILi32EEEEEENS5_IJS17_SB_EEEEEEEvNS4_8identityES10_S1B_vS1C_EENS_8epilogue10collective6detail29Sm90TmaWarpSpecializedAdapterINS1F_15DefaultEpilogueIfSI_SI_NS1E_6thread17LinearCombinationIfLi1EffLNS1J_9ScaleType4KindE0ELNS_15FloatRoundStyleE2EfEENS1_15EpilogueDefaultEEEEEvvEEEEvNT_6ParamsE,"aw",@nobits
	.sectionflags	@""
	.align	16
	.zero		1024


//--------------------- .nv.shared.reserved.0     --------------------------
	.section	.nv.shared.reserved.0,"aw",@nobits
	.weak		__nv_reservedSMEM_offset_0_alias
	.size		__nv_reservedSMEM_offset_0_alias, 0, 0
	.other		__nv_reservedSMEM_offset_0_alias,@"STO_CUDA_RESERVED_SHARED STV_DEFAULT"
__nv_reservedSMEM_offset_0_alias:
	.zero		0


//--------------------- .nv.global                --------------------------
	.section	.nv.global,"aw",@nobits
.nv.global:
	.type		_ZN40_INTERNAL_bee69d50_4_k_cu_8581d4d8_304274cute1_E,@object
	.size		_ZN40_INTERNAL_bee69d50_4_k_cu_8581d4d8_304274cute1_E,(_ZN40_INTERNAL_bee69d50_4_k_cu_8581d4d8_304274cuda3std3__45__cpo6cbeginE - _ZN40_INTERNAL_bee69d50_4_k_cu_8581d4d8_304274cute1_E)
_ZN40_INTERNAL_bee69d50_4_k_cu_8581d4d8_304274cute1_E:
	.zero		1
	.type		_ZN40_INTERNAL_bee69d50_4_k_cu_8581d4d8_304274cuda3std3__45__cpo6cbeginE,@object
	.size		_ZN40_INTERNAL_bee69d50_4_k_cu_8581d4d8_304274cuda3std3__45__cpo6cbeginE,(_ZN40_INTERNAL_bee69d50_4_k_cu_8581d4d8_304274cuda3std3__48in_placeE - _ZN40_INTERNAL_bee69d50_4_k_cu_8581d4d8_304274cuda3std3__45__cpo6cbeginE)
_ZN40_INTERNAL_bee69d50_4_k_cu_8581d4d8_304274cuda3std3__45__cpo6cbeginE:
	.zero		1
	.type		_ZN40_INTERNAL_bee69d50_4_k_cu_8581d4d8_304274cuda3std3__48in_placeE,@object
	.size		_ZN40_INTERNAL_bee69d50_4_k_cu_8581d4d8_304274cuda3std3__48in_placeE,(_ZN40_INTERNAL_bee69d50_4_k_cu_8581d4d8_304274cuda3std6ranges3__45__cpo9iter_moveE - _ZN40_INTERNAL_bee69d50_4_k_cu_8581d4d8_304274cuda3std3__48in_placeE)
_ZN40_INTERNAL_bee69d50_4_k_cu_8581d4d8_304274cuda3std3__48in_placeE:
	.zero		1
	.type		_ZN40_INTERNAL_bee69d50_4_k_cu_8581d4d8_304274cuda3std6ranges3__45__cpo9iter_moveE,@object
	.size		_ZN40_INTERNAL_bee69d50_4_k_cu_8581d4d8_304274cuda3std6ranges3__45__cpo9iter_moveE,(_ZN40_INTERNAL_bee69d50_4_k_cu_8581d4d8_304274cuda3std3__45__cpo5beginE - _ZN40_INTERNAL_bee69d50_4_k_cu_8581d4d8_304274cuda3std6ranges3__45__cpo9iter_moveE)
_ZN40_INTERNAL_bee69d50_4_k_cu_8581d4d8_304274cuda3std6ranges3__45__cpo9iter_moveE:
	.zero		1
	.type		_ZN40_INTERNAL_bee69d50_4_k_cu_8581d4d8_304274cuda3std3__45__cpo5beginE,@object
	.size		_ZN40_INTERNAL_bee69d50_4_k_cu_8581d4d8_304274cuda3std3__45__cpo5beginE,(_ZN40_INTERNAL_bee69d50_4_k_cu_8581d4d8_304274cuda3std3__442_GLOBAL__N__bee69d50_4_k_cu_8581d4d8_304276ignoreE - _ZN40_INTERNAL_bee69d50_4_k_cu_8581d4d8_304274cuda3std3__45__cpo5beginE)
_ZN40_INTERNAL_bee69d50_4_k_cu_8581d4d8_304274cuda3std3__45__cpo5beginE:
	.zero		1
	.type		_ZN40_INTERNAL_bee69d50_4_k_cu_8581d4d8_304274cuda3std3__442_GLOBAL__N__bee69d50_4_k_cu_8581d4d8_304276ignoreE,@object
	.size		_ZN40_INTERNAL_bee69d50_4_k_cu_8581d4d8_304274cuda3std3__442_GLOBAL__N__bee69d50_4_k_cu_8581d4d8_304276ignoreE,(_ZN40_INTERNAL_bee69d50_4_k_cu_8581d4d8_304274cute7productE - _ZN40_INTERNAL_bee69d50_4_k_cu_8581d4d8_304274cuda3std3__442_GLOBAL__N__bee69d50_4_k_cu_8581d4d8_304276ignoreE)
_ZN40_INTERNAL_bee69d50_4_k_cu_8581d4d8_304274cuda3std3__442_GLOBAL__N__bee69d50_4_k_cu_8581d4d8_304276ignoreE:
	.zero		1
	.type		_ZN40_INTERNAL_bee69d50_4_k_cu_8581d4d8_304274cute7productE,@object
	.size		_ZN40_INTERNAL_bee69d50_4_k_cu_8581d4d8_304274cute7productE,(_ZN40_INTERNAL_bee69d50_4_k_cu_8581d4d8_304274cuda3std3__45__cpo3endE - _ZN40_INTERNAL_bee69d50_4_k_cu_8581d4d8_304274cute7productE)
_ZN40_INTERNAL_bee69d50_4_k_cu_8581d4d8_304274cute7productE:
	.zero		1
	.type		_ZN40_INTERNAL_bee69d50_4_k_cu_8581d4d8_304274cuda3std3__45__cpo3endE,@object
	.size		_ZN40_INTERNAL_bee69d50_4_k_cu_8581d4d8_304274cuda3std3__45__cpo3endE,(_ZN40_INTERNAL_bee69d50_4_k_cu_8581d4d8_304274cuda3std3__419piecewise_constructE - _ZN40_INTERNAL_bee69d50_4_k_cu_8581d4d8_304274cuda3std3__45__cpo3endE)
_ZN40_INTERNAL_bee69d50_4_k_cu_8581d4d8_304274cuda3std3__45__cpo3endE:
	.zero		1
	.type		_ZN40_INTERNAL_bee69d50_4_k_cu_8581d4d8_304274cuda3std3__419piecewise_constructE,@object
	.size		_ZN40_INTERNAL_bee69d50_4_k_cu_8581d4d8_304274cuda3std3__419piecewise_constructE,(_ZN40_INTERNAL_bee69d50_4_k_cu_8581d4d8_304274cuda3std3__45__cpo4cendE - _ZN40_INTERNAL_bee69d50_4_k_cu_8581d4d8_304274cuda3std3__419piecewise_constructE)
_ZN40_INTERNAL_bee69d50_4_k_cu_8581d4d8_304274cuda3std3__419piecewise_constructE:
	.zero		1
	.type		_ZN40_INTERNAL_bee69d50_4_k_cu_8581d4d8_304274cuda3std3__45__cpo4cendE,@object
	.size		_ZN40_INTERNAL_bee69d50_4_k_cu_8581d4d8_304274cuda3std3__45__cpo4cendE,(_ZN40_INTERNAL_bee69d50_4_k_cu_8581d4d8_304274cuda3std6ranges3__45__cpo4swapE - _ZN40_INTERNAL_bee69d50_4_k_cu_8581d4d8_304274cuda3std3__45__cpo4cendE)
_ZN40_INTERNAL_bee69d50_4_k_cu_8581d4d8_304274cuda3std3__45__cpo4cendE:
	.zero		1
	.type		_ZN40_INTERNAL_bee69d50_4_k_cu_8581d4d8_304274cuda3std6ranges3__45__cpo4swapE,@object
	.size		_ZN40_INTERNAL_bee69d50_4_k_cu_8581d4d8_304274cuda3std6ranges3__45__cpo4swapE,(.L_8 - _ZN40_INTERNAL_bee69d50_4_k_cu_8581d4d8_304274cuda3std6ranges3__45__cpo4swapE)
_ZN40_INTERNAL_bee69d50_4_k_cu_8581d4d8_304274cuda3std6ranges3__45__cpo4swapE:
	.zero		1
.L_8:


//--------------------- .nv.constant0._ZN7cutlass13device_kernelINS_4gemm6kernel13GemmUniversalIN4cute5tupleIJiiiiEEENS1_10collective13CollectiveMmaINS1_34MainloopSm90TmaGmmaWarpSpecializedILi5ENS5_IJNS4_1CILi1EEESB_SB_EEENS1_35KernelTmaWarpSpecializedCooperativeEEENS5_IJNSA_ILi256EEENSA_ILi128EEESG_EEEfNS5_IJlSB_lEEEfSI_NS4_8TiledMMAINS4_8MMA_AtomIJNS4_4SM904GMMA30MMA_64x128x8_F32TF32TF32_SS_TNILNSM_7ScaleInE1ELSO_1EEEEEENS4_6LayoutINS5_IJNSA_ILi2EEESB_SB_EEENS5_IJSB_NSA_ILi0EEESU_EEEEENS5_IJNS4_10UnderscoreESX_SX_EEEEENS4_13SM90_TMA_LOADENS4_14ComposedLayoutINS4_7SwizzleILi3ELi4ELi3EEENS4_18smem_ptr_flag_bitsILi32EEENSR_INS5_IJNSA_ILi8EEENSA_ILi32EEEEEENS5_IJS17_SB_EEEEEEEvNS4_8identityES10_S1B_vS1C_EENS_8epilogue10collective6detail29Sm90TmaWarpSpecializedAdapterINS1F_15DefaultEpilogueIfSI_SI_NS1E_6thread17LinearCombinationIfLi1EffLNS1J_9ScaleType4KindE0ELNS_15FloatRoundStyleE2EfEENS1_15EpilogueDefaultEEEEEvvEEEEvNT_6ParamsE --------------------------
	.section	.nv.constant0._ZN7cutlass13device_kernelINS_4gemm6kernel13GemmUniversalIN4cute5tupleIJiiiiEEENS1_10collective13CollectiveMmaINS1_34MainloopSm90TmaGmmaWarpSpecializedILi5ENS5_IJNS4_1CILi1EEESB_SB_EEENS1_35KernelTmaWarpSpecializedCooperativeEEENS5_IJNSA_ILi256EEENSA_ILi128EEESG_EEEfNS5_IJlSB_lEEEfSI_NS4_8TiledMMAINS4_8MMA_AtomIJNS4_4SM904GMMA30MMA_64x128x8_F32TF32TF32_SS_TNILNSM_7ScaleInE1ELSO_1EEEEEENS4_6LayoutINS5_IJNSA_ILi2EEESB_SB_EEENS5_IJSB_NSA_ILi0EEESU_EEEEENS5_IJNS4_10UnderscoreESX_SX_EEEEENS4_13SM90_TMA_LOADENS4_14ComposedLayoutINS4_7SwizzleILi3ELi4ELi3EEENS4_18smem_ptr_flag_bitsILi32EEENSR_INS5_IJNSA_ILi8EEENSA_ILi32EEEEEENS5_IJS17_SB_EEEEEEEvNS4_8identityES10_S1B_vS1C_EENS_8epilogue10collective6detail29Sm90TmaWarpSpecializedAdapterINS1F_15DefaultEpilogueIfSI_SI_NS1E_6thread17LinearCombinationIfLi1EffLNS1J_9ScaleType4KindE0ELNS_15FloatRoundStyleE2EfEENS1_15EpilogueDefaultEEEEEvvEEEEvNT_6ParamsE,"a",@progbits
	.sectionflags	@""
	.align	4
.nv.constant0._ZN7cutlass13device_kernelINS_4gemm6kernel13GemmUniversalIN4cute5tupleIJiiiiEEENS1_10collective13CollectiveMmaINS1_34MainloopSm90TmaGmmaWarpSpecializedILi5ENS5_IJNS4_1CILi1EEESB_SB_EEENS1_35KernelTmaWarpSpecializedCooperativeEEENS5_IJNSA_ILi256EEENSA_ILi128EEESG_EEEfNS5_IJlSB_lEEEfSI_NS4_8TiledMMAINS4_8MMA_AtomIJNS4_4SM904GMMA30MMA_64x128x8_F32TF32TF32_SS_TNILNSM_7ScaleInE1ELSO_1EEEEEENS4_6LayoutINS5_IJNSA_ILi2EEESB_SB_EEENS5_IJSB_NSA_ILi0EEESU_EEEEENS5_IJNS4_10UnderscoreESX_SX_EEEEENS4_13SM90_TMA_LOADENS4_14ComposedLayoutINS4_7SwizzleILi3ELi4ELi3EEENS4_18smem_ptr_flag_bitsILi32EEENSR_INS5_IJNSA_ILi8EEENSA_ILi32EEEEEENS5_IJS17_SB_EEEEEEEvNS4_8identityES10_S1B_vS1C_EENS_8epilogue10collective6detail29Sm90TmaWarpSpecializedAdapterINS1F_15DefaultEpilogueIfSI_SI_NS1E_6thread17LinearCombinationIfLi1EffLNS1J_9ScaleType4KindE0ELNS_15FloatRoundStyleE2EfEENS1_15EpilogueDefaultEEEEEvvEEEEvNT_6ParamsE:
	.zero		1664


//--------------------- SYMBOLS --------------------------

	.type		.nv.reservedSmem.offset0,@object
	.size		.nv.reservedSmem.offset0,0x4
	.type		__assertfail,@function
